	.target	sm_100a

	.elftype	@"ET_EXEC"


//--------------------- .note.nv.tkinfo           --------------------------
	.section	.note.nv.tkinfo,"",@"SHT_NOTE"
	.sectionflags	@"SHF_NOTE_NV_TKINFO"
	.tkinfo
        /*0018*/ 	.word	0x00000081
        /*0030*/ 	.string	""
        /*0030*/ 	.string	"ptxas-blackwell"
        /*0030*/ 	.string	"Cuda compilation tools, release 12.9, V12.9.86"
        /*0030*/ 	.string	"Build cuda_12.9.r12.9/compiler.36037853_0"
        /*0030*/ 	.string	"-v  -suppress-debug-info  -lineinfo  -arch sm_100a "



//--------------------- .note.nv.cuver            --------------------------
	.section	.note.nv.cuver,"",@"SHT_NOTE"
	.sectionflags	@"SHF_NOTE_NV_CUVER"
        /*0018*/ 	.short	0x0001
        /*001a*/ 	.short	0x0064
        /*001c*/ 	.short	0x0001
        /*001e*/ 	.short	0x0000
        /*0020*/ 	.short	0x0001
        /*0022*/ 	.short	0x0000


//--------------------- .nv.info                  --------------------------
	.section	.nv.info,"",@"SHT_CUDA_INFO"
	.align	4


	//----- nvinfo : EIATTR_REGCOUNT
	.align		4
        /*0000*/ 	.byte	0x04, 0x2f
        /*0002*/ 	.short	(.L_4 - .L_3)
	.align		4
.L_3:
        /*0004*/ 	.word	index@(gluon_tcgen05)
        /*0008*/ 	.word	0x00000087


	//----- nvinfo : EIATTR_FRAME_SIZE
	.align		4
.L_4:
        /*000c*/ 	.byte	0x04, 0x11
        /*000e*/ 	.short	(.L_6 - .L_5)
	.align		4
.L_5:
        /*0010*/ 	.word	index@($__internal_2_$__cuda_sm10x_tcgen05_guardrail_trap_unallocated_columns_being_dealloced)
        /*0014*/ 	.word	0x00000000


	//----- nvinfo : EIATTR_FRAME_SIZE
	.align		4
.L_6:
        /*0018*/ 	.byte	0x04, 0x11
        /*001a*/ 	.short	(.L_8 - .L_7)
	.align		4
.L_7:
        /*001c*/ 	.word	index@($__internal_1_$__cuda_sm10x_tcgen05_guardrail_trap_phase_invalid_during_alloc)
        /*0020*/ 	.word	0x00000000


	//----- nvinfo : EIATTR_FRAME_SIZE
	.align		4
.L_8:
        /*0024*/ 	.byte	0x04, 0x11
        /*0026*/ 	.short	(.L_10 - .L_9)
	.align		4
.L_9:
        /*0028*/ 	.word	index@($__internal_0_$__cuda_sm10x_tcgen05_guardrail_trap_col_being_dealloced_not_returned_by_alloc)
        /*002c*/ 	.word	0x00000000


	//----- nvinfo : EIATTR_FRAME_SIZE
	.align		4
.L_10:
        /*0030*/ 	.byte	0x04, 0x11
        /*0032*/ 	.short	(.L_12 - .L_11)
	.align		4
.L_11:
        /*0034*/ 	.word	index@(gluon_tcgen05)
        /*0038*/ 	.word	0x00000000


	//----- nvinfo : EIATTR_MIN_STACK_SIZE
	.align		4
.L_12:
        /*003c*/ 	.byte	0x04, 0x12
        /*003e*/ 	.short	(.L_14 - .L_13)
	.align		4
.L_13:
        /*0040*/ 	.word	index@(gluon_tcgen05)
        /*0044*/ 	.word	0x00000000
.L_14:


//--------------------- .nv.info.gluon_tcgen05    --------------------------
	.section	.nv.info.gluon_tcgen05,"",@"SHT_CUDA_INFO"
	.sectionflags	@""
	.align	4


	//----- nvinfo : EIATTR_CUDA_API_VERSION
	.align		4
        /*0000*/ 	.byte	0x04, 0x37
        /*0002*/ 	.short	(.L_16 - .L_15)
.L_15:
        /*0004*/ 	.word	0x00000081


	//----- nvinfo : EIATTR_KPARAM_INFO
	.align		4
.L_16:
        /*0008*/ 	.byte	0x04, 0x17
        /*000a*/ 	.short	(.L_18 - .L_17)
.L_17:
        /*000c*/ 	.word	0x00000000
        /*0010*/ 	.short	0x000a
        /*0012*/ 	.short	0x0048
        /*0014*/ 	.byte	0x00, 0xf4, 0x21, 0x00


	//----- nvinfo : EIATTR_KPARAM_INFO
	.align		4
.L_18:
        /*0018*/ 	.byte	0x04, 0x17
        /*001a*/ 	.short	(.L_20 - .L_19)
.L_19:
        /*001c*/ 	.word	0x00000000
        /*0020*/ 	.short	0x0009
        /*0022*/ 	.short	0x0040
        /*0024*/ 	.byte	0x00, 0xf4, 0x21, 0x00


	//----- nvinfo : EIATTR_KPARAM_INFO
	.align		4
.L_20:
        /*0028*/ 	.byte	0x04, 0x17
        /*002a*/ 	.short	(.L_22 - .L_21)
.L_21:
        /*002c*/ 	.word	0x00000000
        /*0030*/ 	.short	0x0008
        /*0032*/ 	.short	0x0038
        /*0034*/ 	.byte	0x00, 0xf0, 0x21, 0x00


	//----- nvinfo : EIATTR_KPARAM_INFO
	.align		4
.L_22:
        /*0038*/ 	.byte	0x04, 0x17
        /*003a*/ 	.short	(.L_24 - .L_23)
.L_23:
        /*003c*/ 	.word	0x00000000
        /*0040*/ 	.short	0x0007
        /*0042*/ 	.short	0x0030
        /*0044*/ 	.byte	0x00, 0xf0, 0x21, 0x00


	//----- nvinfo : EIATTR_KPARAM_INFO
	.align		4
.L_24:
        /*0048*/ 	.byte	0x04, 0x17
        /*004a*/ 	.short	(.L_26 - .L_25)
.L_25:
        /*004c*/ 	.word	0x00000000
        /*0050*/ 	.short	0x0006
        /*0052*/ 	.short	0x0028
        /*0054*/ 	.byte	0x00, 0xf0, 0x21, 0x00


	//----- nvinfo : EIATTR_KPARAM_INFO
	.align		4
.L_26:
        /*0058*/ 	.byte	0x04, 0x17
        /*005a*/ 	.short	(.L_28 - .L_27)
.L_27:
        /*005c*/ 	.word	0x00000000
        /*0060*/ 	.short	0x0005
        /*0062*/ 	.short	0x0020
        /*0064*/ 	.byte	0x00, 0xf0, 0x11, 0x00


	//----- nvinfo : EIATTR_KPARAM_INFO
	.align		4
.L_28:
        /*0068*/ 	.byte	0x04, 0x17
        /*006a*/ 	.short	(.L_30 - .L_29)
.L_29:
        /*006c*/ 	.word	0x00000000
        /*0070*/ 	.short	0x0004
        /*0072*/ 	.short	0x001c
        /*0074*/ 	.byte	0x00, 0xf0, 0x11, 0x00


	//----- nvinfo : EIATTR_KPARAM_INFO
	.align		4
.L_30:
        /*0078*/ 	.byte	0x04, 0x17
        /*007a*/ 	.short	(.L_32 - .L_31)
.L_31:
        /*007c*/ 	.word	0x00000000
        /*0080*/ 	.short	0x0003
        /*0082*/ 	.short	0x0018
        /*0084*/ 	.byte	0x00, 0xf0, 0x11, 0x00


	//----- nvinfo : EIATTR_KPARAM_INFO
	.align		4
.L_32:
        /*0088*/ 	.byte	0x04, 0x17
        /*008a*/ 	.short	(.L_34 - .L_33)
.L_33:
        /*008c*/ 	.word	0x00000000
        /*0090*/ 	.short	0x0002
        /*0092*/ 	.short	0x0010
        /*0094*/ 	.byte	0x00, 0xf4, 0x21, 0x00


	//----- nvinfo : EIATTR_KPARAM_INFO
	.align		4
.L_34:
        /*0098*/ 	.byte	0x04, 0x17
        /*009a*/ 	.short	(.L_36 - .L_35)
.L_35:
        /*009c*/ 	.word	0x00000000
        /*00a0*/ 	.short	0x0001
        /*00a2*/ 	.short	0x0008
        /*00a4*/ 	.byte	0x00, 0xf4, 0x21, 0x00


	//----- nvinfo : EIATTR_KPARAM_INFO
	.align		4
.L_36:
        /*00a8*/ 	.byte	0x04, 0x17
        /*00aa*/ 	.short	(.L_38 - .L_37)
.L_37:
        /*00ac*/ 	.word	0x00000000
        /*00b0*/ 	.short	0x0000
        /*00b2*/ 	.short	0x0000
        /*00b4*/ 	.byte	0x00, 0xf4, 0x21, 0x00


	//----- nvinfo : EIATTR_AT_ENTRY_FRAGMENTS
	.align		4
.L_38:
        /*00b8*/ 	.byte	0x04, 0x4f
        /*00ba*/ 	.short	(.L_40 - .L_39)


	//   ....[0]....
.L_39:
        /*00bc*/ 	.word	0x00000004


	//----- nvinfo : EIATTR_RESERVED_SMEM_USED
	.align		4
.L_40:
        /*00c0*/ 	.byte	0x01, 0x41
	.zero		2


	//----- nvinfo : EIATTR_SPARSE_MMA_MASK
	.align		4
        /*00c4*/ 	.byte	0x03, 0x50
        /*00c6*/ 	.short	0x0000


	//----- nvinfo : EIATTR_TCGEN05_1CTA_USED
	.align		4
        /*00c8*/ 	.byte	0x01, 0x51
	.zero		2


	//----- nvinfo : EIATTR_MAXREG_COUNT
	.align		4
        /*00cc*/ 	.byte	0x03, 0x1b
        /*00ce*/ 	.short	0x00ff


	//----- nvinfo : EIATTR_NUM_BARRIERS
	.align		4
        /*00d0*/ 	.byte	0x02, 0x4c
        /*00d2*/ 	.byte	0x01
	.zero		1


	//----- nvinfo : EIATTR_INT_WARP_WIDE_INSTR_OFFSETS
	.align		4
        /*00d4*/ 	.byte	0x04, 0x31
        /*00d6*/ 	.short	(.L_42 - .L_41)


	//   ....[0]....
.L_41:
        /*00d8*/ 	.word	0x00001730


	//   ....[1]....
        /*00dc*/ 	.word	0x00001750


	//   ....[2]....
        /*00e0*/ 	.word	0x000017d0


	//   ....[3]....
        /*00e4*/ 	.word	0x000019d0


	//   ....[4]....
        /*00e8*/ 	.word	0x000019e0


	//   ....[5]....
        /*00ec*/ 	.word	0x00001a40


	//   ....[6]....
        /*00f0*/ 	.word	0x00001a50


	//   ....[7]....
        /*00f4*/ 	.word	0x00001d30


	//   ....[8]....
        /*00f8*/ 	.word	0x00001d40


	//   ....[9]....
        /*00fc*/ 	.word	0x00001ed0


	//   ....[10]....
        /*0100*/ 	.word	0x00001f00


	//   ....[11]....
        /*0104*/ 	.word	0x00001f20


	//   ....[12]....
        /*0108*/ 	.word	0x00001f60


	//   ....[13]....
        /*010c*/ 	.word	0x00002270


	//   ....[14]....
        /*0110*/ 	.word	0x00002280


	//   ....[15]....
        /*0114*/ 	.word	0x00002550


	//   ....[16]....
        /*0118*/ 	.word	0x00002560


	//   ....[17]....
        /*011c*/ 	.word	0x00002cd0


	//   ....[18]....
        /*0120*/ 	.word	0x00002d20


	//----- nvinfo : EIATTR_COOP_GROUP_MASK_REGIDS
	.align		4
.L_42:
        /*0124*/ 	.byte	0x04, 0x29
        /*0126*/ 	.short	(.L_44 - .L_43)


	//   ....[0]....
.L_43:
        /*0128*/ 	.word	0xffffffff


	//   ....[1]....
        /*012c*/ 	.word	0xffffffff


	//   ....[2]....
        /*0130*/ 	.word	0xffffffff


	//   ....[3]....
        /*0134*/ 	.word	0xffffffff


	//   ....[4]....
        /*0138*/ 	.word	0xffffffff


	//   ....[5]....
        /*013c*/ 	.word	0xffffffff


	//   ....[6]....
        /*0140*/ 	.word	0xffffffff


	//   ....[7]....
        /*0144*/ 	.word	0xffffffff


	//   ....[8]....
        /*0148*/ 	.word	0xffffffff


	//   ....[9]....
        /*014c*/ 	.word	0xffffffff


	//----- nvinfo : EIATTR_COOP_GROUP_INSTR_OFFSETS
	.align		4
.L_44:
        /*0150*/ 	.byte	0x04, 0x28
        /*0152*/ 	.short	(.L_46 - .L_45)


	//   ....[0]....
.L_45:
        /*0154*/ 	.word	0x00000050


	//   ....[1]....
        /*0158*/ 	.word	0x00000310


	//   ....[2]....
        /*015c*/ 	.word	0x00000500


	//   ....[3]....
        /*0160*/ 	.word	0x000009c0


	//   ....[4]....
        /*0164*/ 	.word	0x00000b00


	//   ....[5]....
        /*0168*/ 	.word	0x00000fb0


	//   ....[6]....
        /*016c*/ 	.word	0x000010f0


	//   ....[7]....
        /*0170*/ 	.word	0x000015e0


	//   ....[8]....
        /*0174*/ 	.word	0x00002b60


	//   ....[9]....
        /*0178*/ 	.word	0x00002dd0


	//----- nvinfo : EIATTR_VRC_CTA_INIT_COUNT
	.align		4
.L_46:
        /*017c*/ 	.byte	0x02, 0x4a
        /*017e*/ 	.byte	0x80
	.zero		1


	//----- nvinfo : EIATTR_MBARRIER_INSTR_OFFSETS
	.align		4
        /*0180*/ 	.byte	0x04, 0x39
        /*0182*/ 	.short	(.L_48 - .L_47)


	//   ....[0]....
.L_47:
        /*0184*/ 	.word	0x000017f0
        /*0188*/ 	.word	0x000000ff
        /*018c*/ 	.word	0x00018000
        /*0190*/ 	.short	0x0100
        /*0192*/ 	.byte	0x08
	.zero		1


	//   ....[1]....
        /*0194*/ 	.word	0x00001820
        /*0198*/ 	.word	0x000000ff
        /*019c*/ 	.word	0x00018010
        /*01a0*/ 	.short	0x0100
        /*01a2*/ 	.byte	0x08
	.zero		1


	//   ....[2]....
        /*01a4*/ 	.word	0x000018d0
        /*01a8*/ 	.word	0x000000ff
        /*01ac*/ 	.word	0x00018008
        /*01b0*/ 	.short	0x0100
        /*01b2*/ 	.byte	0x08
	.zero		1


	//   ....[3]....
        /*01b4*/ 	.word	0x000018e0
        /*01b8*/ 	.word	0x000000ff
        /*01bc*/ 	.word	0x00018018
        /*01c0*/ 	.short	0x0100
        /*01c2*/ 	.byte	0x08
	.zero		1


	//   ....[4]....
        /*01c4*/ 	.word	0x00001ae0
        /*01c8*/ 	.word	0x000000ff
        /*01cc*/ 	.word	0x00018000
        /*01d0*/ 	.short	0x010a
        /*01d2*/ 	.byte	0x08
	.zero		1


	//   ....[5]....
        /*01d4*/ 	.word	0x00001d90
        /*01d8*/ 	.word	0x000000ff
        /*01dc*/ 	.word	0x00018010
        /*01e0*/ 	.short	0x010a
        /*01e2*/ 	.byte	0x08
	.zero		1


	//   ....[6]....
        /*01e4*/ 	.word	0x00001fe0
        /*01e8*/ 	.word	0x000000ff
        /*01ec*/ 	.word	0x00018000
        /*01f0*/ 	.short	0x010a
        /*01f2*/ 	.byte	0x11
	.zero		1


	//   ....[7]....
        /*01f4*/ 	.word	0x000022c0
        /*01f8*/ 	.word	0x000000ff
        /*01fc*/ 	.word	0x00018010
        /*0200*/ 	.short	0x010a
        /*0202*/ 	.byte	0x11
	.zero		1


	//   ....[8]....
        /*0204*/ 	.word	0x00002390
        /*0208*/ 	.word	0x000000ff
        /*020c*/ 	.word	0x00018000
        /*0210*/ 	.short	0x0108
        /*0212*/ 	.byte	0x08
	.zero		1


	//   ....[9]....
        /*0214*/ 	.word	0x000023a0
        /*0218*/ 	.word	0x000000ff
        /*021c*/ 	.word	0x00018010
        /*0220*/ 	.short	0x0108
        /*0222*/ 	.byte	0x08
	.zero		1


	//   ....[10]....
        /*0224*/ 	.word	0x000023f0
        /*0228*/ 	.word	0x000000ff
        /*022c*/ 	.word	0x00018008
        /*0230*/ 	.short	0x0108
        /*0232*/ 	.byte	0x08
	.zero		1


	//   ....[11]....
        /*0234*/ 	.word	0x00002400
        /*0238*/ 	.word	0x000000ff
        /*023c*/ 	.word	0x00018018
        /*0240*/ 	.short	0x0108
        /*0242*/ 	.byte	0x08
	.zero		1


	//   ....[12]....
        /*0244*/ 	.word	0x00002df0
        /*0248*/ 	.word	0x000000ff
        /*024c*/ 	.word	0x00018000
        /*0250*/ 	.short	0x010a
        /*0252*/ 	.byte	0x08
	.zero		1


	//   ....[13]....
        /*0254*/ 	.word	0x00002e20
        /*0258*/ 	.word	0x000000ff
        /*025c*/ 	.word	0x00018010
        /*0260*/ 	.short	0x010a
        /*0262*/ 	.byte	0x08
	.zero		1


	//   ....[14]....
        /*0264*/ 	.word	0x00002e50
        /*0268*/ 	.word	0x000000ff
        /*026c*/ 	.word	0x00018000
        /*0270*/ 	.short	0x010a
        /*0272*/ 	.byte	0x11
	.zero		1


	//   ....[15]....
        /*0274*/ 	.word	0x00002e80
        /*0278*/ 	.word	0x000000ff
        /*027c*/ 	.word	0x00018010
        /*0280*/ 	.short	0x010a
        /*0282*/ 	.byte	0x11
	.zero		1


	//----- nvinfo : EIATTR_NUM_MBARRIERS
	.align		4
.L_48:
        /*0284*/ 	.byte	0x03, 0x38
        /*0286*/ 	.short	0x0004


	//----- nvinfo : EIATTR_EXIT_INSTR_OFFSETS
	.align		4
        /*0288*/ 	.byte	0x04, 0x1c
        /*028a*/ 	.short	(.L_50 - .L_49)


	//   ....[0]....
.L_49:
        /*028c*/ 	.word	0x00002de0


	//----- nvinfo : EIATTR_REQNTID
	.align		4
.L_50:
        /*0290*/ 	.byte	0x04, 0x10
        /*0292*/ 	.short	(.L_52 - .L_51)
.L_51:
        /*0294*/ 	.word	0x00000100
        /*0298*/ 	.word	0x00000001
        /*029c*/ 	.word	0x00000001


	//----- nvinfo : EIATTR_CRS_STACK_SIZE
	.align		4
.L_52:
        /*02a0*/ 	.byte	0x04, 0x1e
        /*02a2*/ 	.short	(.L_54 - .L_53)
.L_53:
        /*02a4*/ 	.word	0x00000000


	//----- nvinfo : EIATTR_CBANK_PARAM_SIZE
	.align		4
.L_54:
        /*02a8*/ 	.byte	0x03, 0x19
        /*02aa*/ 	.short	0x0050


	//----- nvinfo : EIATTR_PARAM_CBANK
	.align		4
        /*02ac*/ 	.byte	0x04, 0x0a
        /*02ae*/ 	.short	(.L_56 - .L_55)
	.align		4
.L_55:
        /*02b0*/ 	.word	index@(.nv.constant0.gluon_tcgen05)
        /*02b4*/ 	.short	0x0380
        /*02b6*/ 	.short	0x0050


	//----- nvinfo : EIATTR_SW_WAR
	.align		4
.L_56:
        /*02b8*/ 	.byte	0x04, 0x36
        /*02ba*/ 	.short	(.L_58 - .L_57)
.L_57:
        /*02bc*/ 	.word	0x00000008
.L_58:


//--------------------- .nv.compat                --------------------------
	.section	.nv.compat,"",@"SHT_CUDA_COMPAT_INFO"
	.align	4
        /*0000*/ 	.byte	0x02, 0x02, 0x02, 0x00, 0x02, 0x05, 0x05, 0x00, 0x02, 0x03, 0x03, 0x00, 0x02, 0x06, 0x01, 0x00


//--------------------- .nv.callgraph             --------------------------
	.section	.nv.callgraph,"",@"SHT_CUDA_CALLGRAPH"
	.align	4
	.sectionentsize	8
	.align		4
        /*0000*/ 	.word	0x00000000
	.align		4
        /*0004*/ 	.word	0xffffffff
	.align		4
        /*0008*/ 	.word	0x00000000
	.align		4
        /*000c*/ 	.word	0xfffffffe
	.align		4
        /*0010*/ 	.word	0x00000000
	.align		4
        /*0014*/ 	.word	0xfffffffd
	.align		4
        /*0018*/ 	.word	0x00000000
	.align		4
        /*001c*/ 	.word	0xfffffffc


//--------------------- .text.gluon_tcgen05       --------------------------
	.section	.text.gluon_tcgen05,"ax",@progbits
	.align	128
        .global         gluon_tcgen05
        .type           gluon_tcgen05,@function
        .size           gluon_tcgen05,(.L_x_77 - gluon_tcgen05)
        .other          gluon_tcgen05,@"STO_CUDA_ENTRY STV_DEFAULT"
gluon_tcgen05:
.text.gluon_tcgen05:
[----:B------:R-:W1:Y:S01]  /*0000*/  LDC R1, c[0x0][0x37c] ;  /* 0x0000df00ff017b82 */ /* 0x000e620000000800 */
[----:B------:R-:W2:Y:S02]  /*0010*/  S2R R0, SR_TID.X ;  /* 0x0000000000007919 */ /* 0x000ea40000002100 */
[----:B--2---:R-:W-:-:S13]  /*0020*/  ISETP.GE.U32.AND P2, PT, R0, 0x20, PT ;  /* 0x000000200000780c */ /* 0x004fda0003f46070 */
[----:B------:R-:W-:Y:S05]  /*0030*/  @P2 BRA `(.L_x_0) ;  /* 0x0000000000b82947 */ /* 0x000fea0003800000 */
[----:B------:R-:W2:Y:S01]  /*0040*/  S2UR UR6, SR_CgaCtaId ;  /* 0x00000000000679c3 */ /* 0x000ea20000008800 */
[----:B------:R-:W-:Y:S01]  /*0050*/  NOP ;  /* 0x0000000000007918 */ /* 0x000fe20000000000 */
[----:B------:R-:W-:Y:S02]  /*0060*/  UMOV UR4, 0x40 ;  /* 0x0000004000047882 */ /* 0x000fe40000000000 */
[----:B--2---:R-:W-:-:S09]  /*0070*/  ULEA UR4, UR6, UR4, 0x18 ;  /* 0x0000000406047291 */ /* 0x004fd2000f8ec0ff */
[----:B------:R-:W2:Y:S01]  /*0080*/  LDS.U8 R2, [UR4] ;  /* 0x00000004ff027984 */ /* 0x000ea20008000000 */
[----:B------:R-:W-:Y:S02]  /*0090*/  UMOV UR4, 0x400 ;  /* 0x0000040000047882 */ /* 0x000fe40000000000 */
[----:B------:R-:W-:Y:S01]  /*00a0*/  ULEA UR4, UR6, UR4, 0x18 ;  /* 0x0000000406047291 */ /* 0x000fe2000f8ec0ff */
[----:B--2---:R-:W-:-:S13]  /*00b0*/  ISETP.NE.AND P0, PT, R2, RZ, PT ;  /* 0x000000ff0200720c */ /* 0x004fda0003f05270 */
[----:B------:R-:W-:Y:S05]  /*00c0*/  @P0 BRA `(.L_x_1) ;  /* 0x00000000007c0947 */ /* 0x000fea0003800000 */
[----:B------:R-:W-:-:S13]  /*00d0*/  ELECT P0, URZ, PT ;  /* 0x0000000000ff782f */ /* 0x000fda0003800000 */
[----:B------:R-:W-:Y:S05]  /*00e0*/  @!P0 BRA `(.L_x_2) ;  /* 0x0000000000848947 */ /* 0x000fea0003800000 */
[----:B------:R-:W-:Y:S01]  /*00f0*/  UMOV UR5, 0x8 ;  /* 0x0000000800057882 */ /* 0x000fe20000000000 */
[----:B------:R-:W-:Y:S02]  /*0100*/  IMAD.MOV.U32 R5, RZ, RZ, 0x1 ;  /* 0x00000001ff057424 */ /* 0x000fe400078e00ff */
[----:B------:R-:W-:Y:S02]  /*0110*/  IMAD.MOV.U32 R3, RZ, RZ, 0xff ;  /* 0x000000ffff037424 */ /* 0x000fe400078e00ff */
[----:B------:R-:W-:Y:S04]  /*0120*/  DEPBAR.LE SB2, 0x36 ;  /* 0x0000ad800000791a */ /* 0x000fe80000000000 */
[----:B------:R-:W2:Y:S02]  /*0130*/  UTCATOMSWS.FIND_AND_SET.ALIGN UP0, UR5, UR5 ;  /* 0x00000005000575e3 */ /* 0x000ea40008000800 */
[----:B--2---:R-:W-:-:S04]  /*0140*/  PLOP3.LUT P0, PT, PT, PT, UP0, 0x80, 0x8 ;  /* 0x000000000008781c */ /* 0x004fc80003f0f008 */
[----:B------:R-:W-:-:S04]  /*0150*/  SEL R2, RZ, 0xffffffff, !P0 ;  /* 0xffffffffff027807 */ /* 0x000fc80004000000 */
[----:B------:R-:W-:Y:S01]  /*0160*/  ISETP.NE.AND P0, PT, R2, RZ, PT ;  /* 0x000000ff0200720c */ /* 0x000fe20003f05270 */
[----:B------:R-:W-:-:S12]  /*0170*/  IMAD.U32 R2, RZ, RZ, UR5 ;  /* 0x00000005ff027e24 */ /* 0x000fd8000f8e00ff */
[----:B------:R-:W-:Y:S05]  /*0180*/  @P0 BRA `(.L_x_3) ;  /* 0x0000000000240947 */ /* 0x000fea0003800000 */
.L_x_4:
[----:B------:R-:W-:Y:S05]  /*0190*/  NANOSLEEP 0x64 ;  /* 0x000000640000795d */ /* 0x000fea0003800000 */
[----:B------:R-:W-:-:S05]  /*01a0*/  UMOV UR5, 0x8 ;  /* 0x0000000800057882 */ /* 0x000fca0000000000 */
[----:B------:R-:W-:Y:S04]  /*01b0*/  DEPBAR.LE SB2, 0x36 ;  /* 0x0000ad800000791a */ /* 0x000fe80000000000 */
[----:B------:R-:W2:Y:S02]  /*01c0*/  UTCATOMSWS.FIND_AND_SET.ALIGN UP0, UR5, UR5 ;  /* 0x00000005000575e3 */ /* 0x000ea40008000800 */
[----:B--2---:R-:W-:-:S04]  /*01d0*/  PLOP3.LUT P0, PT, PT, PT, UP0, 0x80, 0x8 ;  /* 0x000000000008781c */ /* 0x004fc80003f0f008 */
[----:B------:R-:W-:-:S04]  /*01e0*/  SEL R2, RZ, 0xffffffff, !P0 ;  /* 0xffffffffff027807 */ /* 0x000fc80004000000 */
[----:B------:R-:W-:Y:S01]  /*01f0*/  ISETP.NE.AND P0, PT, R2, RZ, PT ;  /* 0x000000ff0200720c */ /* 0x000fe20003f05270 */
[----:B------:R-:W-:-:S12]  /*0200*/  IMAD.U32 R2, RZ, RZ, UR5 ;  /* 0x00000005ff027e24 */ /* 0x000fd8000f8e00ff */
[----:B------:R-:W-:Y:S05]  /*0210*/  @!P0 BRA `(.L_x_4) ;  /* 0xfffffffc00dc8947 */ /* 0x000fea000383ffff */
.L_x_3:
[C---:B------:R-:W-:Y:S01]  /*0220*/  VIADD R4, R2.reuse, 0x10 ;  /* 0x0000001002047836 */ /* 0x040fe20000000000 */
[----:B------:R-:W-:Y:S01]  /*0230*/  UMOV UR5, 0x50 ;  /* 0x0000005000057882 */ /* 0x000fe20000000000 */
[----:B------:R-:W-:Y:S01]  /*0240*/  SHF.L.U32 R3, R3, R2, RZ ;  /* 0x0000000203037219 */ /* 0x000fe200000006ff */
[----:B------:R-:W-:Y:S01]  /*0250*/  ULEA UR5, UR6, UR5, 0x18 ;  /* 0x0000000506057291 */ /* 0x000fe2000f8ec0ff */
[----:B------:R-:W-:Y:S01]  /*0260*/  IMAD.SHL.U32 R2, R2, 0x20, RZ ;  /* 0x0000002002027824 */ /* 0x000fe200078e00ff */
[----:B------:R-:W-:-:S04]  /*0270*/  SHF.L.U32 R4, R5, R4, RZ ;  /* 0x0000000405047219 */ /* 0x000fc800000006ff */
[----:B------:R-:W-:-:S05]  /*0280*/  LOP3.LUT R3, R4, R3, RZ, 0xfc, !PT ;  /* 0x0000000304037212 */ /* 0x000fca00078efcff */
[----:B------:R2:W-:Y:S04]  /*0290*/  ATOMS.OR RZ, [UR5], R3 ;  /* 0x00000003ffff798c */ /* 0x0005e8000b000005 */
[----:B------:R2:W-:Y:S01]  /*02a0*/  STS [UR4], R2 ;  /* 0x00000002ff007988 */ /* 0x0005e20008000804 */
[----:B------:R-:W-:Y:S05]  /*02b0*/  BRA `(.L_x_2) ;  /* 0x0000000000107947 */ /* 0x000fea0003800000 */
.L_x_1:
[----:B------:R-:W-:Y:S01]  /*02c0*/  IMAD.MOV.U32 R3, RZ, RZ, -0x1 ;  /* 0xffffffffff037424 */ /* 0x000fe200078e00ff */
[----:B------:R-:W-:-:S04]  /*02d0*/  MOV R2, 0x300 ;  /* 0x0000030000027802 */ /* 0x000fc80000000f00 */
[----:B------:R2:W-:Y:S03]  /*02e0*/  STS [UR4], R3 ;  /* 0x00000003ff007988 */ /* 0x0005e60008000804 */
[----:B-12---:R-:W-:Y:S05]  /*02f0*/  CALL.REL.NOINC `($__internal_1_$__cuda_sm10x_tcgen05_guardrail_trap_phase_invalid_during_alloc) ;  /* 0x0000002800f87944 */ /* 0x006fea0003c00000 */
.L_x_2:
[----:B------:R-:W-:Y:S05]  /*0300*/  WARPSYNC.ALL ;  /* 0x0000000000007948 */ /* 0x000fea0003800000 */
[----:B------:R-:W-:Y:S01]  /*0310*/  NOP ;  /* 0x0000000000007918 */ /* 0x000fe20000000000 */
.L_x_0:
[----:B------:R-:W3:Y:S08]  /*0320*/  S2UR UR4, SR_CgaCtaId ;  /* 0x00000000000479c3 */ /* 0x000ef00000008800 */
[----:B------:R-:W-:Y:S01]  /*0330*/  BAR.SYNC.DEFER_BLOCKING 0x0 ;  /* 0x0000000000007b1d */ /* 0x000fe20000010000 */
[----:B------:R-:W-:-:S05]  /*0340*/  LOP3.LUT R132, R0, 0xff, RZ, 0xc0, !PT ;  /* 0x000000ff00847812 */ /* 0x000fca00078ec0ff */
[----:B------:R-:W-:Y:S02]  /*0350*/  UMOV UR8, 0x400 ;  /* 0x0000040000087882 */ /* 0x000fe40000000000 */
[----:B------:R-:W4:Y:S08]  /*0360*/  LDC R4, c[0x0][0x398] ;  /* 0x0000e600ff047b82 */ /* 0x000f300000000800 */
[----:B------:R-:W5:Y:S01]  /*0370*/  LDC R12, c[0x0][0x3a0] ;  /* 0x0000e800ff0c7b82 */ /* 0x000f620000000800 */
[----:B---3--:R-:W-:-:S07]  /*0380*/  ULEA UR8, UR4, UR8, 0x18 ;  /* 0x0000000804087291 */ /* 0x008fce000f8ec0ff */
[----:B------:R-:W3:Y:S02]  /*0390*/  S2UR UR12, SR_CTAID.Y ;  /* 0x00000000000c79c3 */ /* 0x000ee40000002600 */
[----:B--2---:R-:W2:Y:S06]  /*03a0*/  LDS R3, [UR8] ;  /* 0x00000008ff037984 */ /* 0x004eac0008000800 */
[----:B------:R-:W-:Y:S06]  /*03b0*/  BAR.SYNC.DEFER_BLOCKING 0x0 ;  /* 0x0000000000007b1d */ /* 0x000fec0000010000 */
[----:B------:R-:W-:Y:S05]  /*03c0*/  @P2 BRA `(.L_x_5) ;  /* 0x0000000000182947 */ /* 0x000fea0003800000 */
[----:B------:R-:W-:Y:S01]  /*03d0*/  ELECT P0, URZ, PT ;  /* 0x0000000000ff782f */ /* 0x000fe20003800000 */
[----:B------:R-:W-:Y:S01]  /*03e0*/  IMAD.MOV.U32 R2, RZ, RZ, 0x1 ;  /* 0x00000001ff027424 */ /* 0x000fe200078e00ff */
[----:B------:R-:W-:Y:S01]  /*03f0*/  UMOV UR5, 0x40 ;  /* 0x0000004000057882 */ /* 0x000fe20000000000 */
[----:B------:R-:W-:Y:S01]  /*0400*/  UVIRTCOUNT.DEALLOC.SMPOOL 0x80 ;  /* 0x000000800000784c */ /* 0x000fe20000000000 */
[----:B------:R-:W-:-:S09]  /*0410*/  ULEA UR5, UR4, UR5, 0x18 ;  /* 0x0000000504057291 */ /* 0x000fd2000f8ec0ff */
[----:B------:R5:W-:Y:S03]  /*0420*/  @P0 STS.U8 [UR5], R2 ;  /* 0x00000002ff000988 */ /* 0x000be60008000005 */
.L_x_5:
[----:B------:R-:W5:Y:S01]  /*0430*/  S2UR UR4, SR_CTAID.Z ;  /* 0x00000000000479c3 */ /* 0x000f620000002700 */
[----:B------:R-:W4:Y:S01]  /*0440*/  LDCU UR5, c[0x0][0x370] ;  /* 0x00006e00ff0577ac */ /* 0x000f220008000800 */
[----:B------:R-:W-:Y:S01]  /*0450*/  ISETP.GE.U32.AND P0, PT, R132, 0x20, PT ;  /* 0x000000208400780c */ /* 0x000fe20003f06070 */
[----:B----4-:R-:W-:Y:S01]  /*0460*/  VIADD R4, R4, 0xffffffff ;  /* 0xffffffff04047836 */ /* 0x010fe20000000000 */
[C---:B------:R-:W-:Y:S01]  /*0470*/  ISETP.NE.U32.AND P3, PT, R132.reuse, RZ, PT ;  /* 0x000000ff8400720c */ /* 0x040fe20003f65070 */
[----:B------:R-:W5:Y:S01]  /*0480*/  LDCU UR6, c[0x0][0x374] ;  /* 0x00006e80ff0677ac */ /* 0x000f620008000800 */
[----:B------:R-:W-:Y:S01]  /*0490*/  LEA R10, R132, UR8, 0x2 ;  /* 0x00000008840a7c11 */ /* 0x000fe2000f8e10ff */
[----:B-----5:R-:W-:Y:S01]  /*04a0*/  VIADD R11, R12, 0xffffffff ;  /* 0xffffffff0c0b7836 */ /* 0x020fe20000000000 */
[----:B------:R-:W4:Y:S01]  /*04b0*/  S2UR UR13, SR_CTAID.X ;  /* 0x00000000000d79c3 */ /* 0x000f220000002500 */
[----:B------:R-:W5:Y:S01]  /*04c0*/  LDCU.64 UR10, c[0x0][0x3c0] ;  /* 0x00007800ff0a77ac */ /* 0x000f620008000a00 */
[----:B--2---:R-:W-:Y:S01]  /*04d0*/  R2UR UR24, R3 ;  /* 0x00000000031872ca */ /* 0x004fe200000e0000 */
[----:B------:R-:W-:Y:S04]  /*04e0*/  BSSY.RECONVERGENT B0, `(.L_x_6) ;  /* 0x0000011000007945 */ /* 0x000fe80003800200 */
[----:B------:R2:W-:Y:S01]  /*04f0*/  @!P0 STS [R10], RZ ;  /* 0x000000ff0a008388 */ /* 0x0005e20000000800 */
[----:B------:R-:W-:-:S03]  /*0500*/  NOP ;  /* 0x0000000000007918 */ /* 0x000fc60000000000 */
[----:B------:R2:W-:Y:S01]  /*0510*/  @!P3 STS [UR8+0x24], R4 ;  /* 0x00002404ff00b988 */ /* 0x0005e20008000808 */
[----:B---3--:R-:W-:-:S03]  /*0520*/  UIMAD UR4, UR4, UR6, UR12 ;  /* 0x00000006040472a4 */ /* 0x008fc6000f8e020c */
[----:B------:R2:W-:Y:S01]  /*0530*/  @!P3 STS [UR8+0x20], R11 ;  /* 0x0000200bff00b988 */ /* 0x0005e20008000808 */
[----:B----4-:R-:W-:-:S04]  /*0540*/  UIMAD UR4, UR4, UR5, UR13 ;  /* 0x00000005040472a4 */ /* 0x010fc8000f8e020d */
[----:B------:R-:W-:-:S04]  /*0550*/  UIMAD UR4, UR4, 0x180, URZ ;  /* 0x00000180040478a4 */ /* 0x000fc8000f8e02ff */
[----:B-----5:R-:W-:-:S04]  /*0560*/  UIADD3 UR20, UP0, UPT, UR4, UR10, URZ ;  /* 0x0000000a04147290 */ /* 0x020fc8000ff1e0ff */
[----:B------:R-:W-:Y:S01]  /*0570*/  ULEA.HI.X.SX32 UR21, UR4, UR11, 0x1, UP0 ;  /* 0x0000000b04157291 */ /* 0x000fe200080f0eff */
[----:B--2---:R-:W-:Y:S11]  /*0580*/  @P3 BRA `(.L_x_7) ;  /* 0x0000000000183947 */ /* 0x004ff60003800000 */
[----:B------:R-:W2:Y:S01]  /*0590*/  LDS R2, [UR8+0x8] ;  /* 0x00000808ff027984 */ /* 0x000ea20008000800 */
[----:B------:R-:W3:Y:S01]  /*05a0*/  LDC.64 R6, c[0x0][0x380] ;  /* 0x0000e000ff067b82 */ /* 0x000ee20000000a00 */
[----:B------:R-:W-:Y:S02]  /*05b0*/  IMAD.MOV.U32 R3, RZ, RZ, 0x70 ;  /* 0x00000070ff037424 */ /* 0x000fe400078e00ff */
[----:B---3--:R3:W-:Y:S03]  /*05c0*/  STS.64 [UR8], R6 ;  /* 0x00000006ff007988 */ /* 0x0087e60008000a08 */
[----:B--2---:R-:W-:-:S05]  /*05d0*/  LOP3.LUT R2, R2, 0x10, R3, 0xd8, !PT ;  /* 0x0000001002027812 */ /* 0x004fca00078ed803 */
[----:B------:R3:W-:Y:S02]  /*05e0*/  STS [UR8+0x8], R2 ;  /* 0x00000802ff007988 */ /* 0x0007e40008000808 */
.L_x_7:
[----:B------:R-:W-:Y:S05]  /*05f0*/  BSYNC.RECONVERGENT B0 ;  /* 0x0000000000007941 */ /* 0x000fea0003800200 */
.L_x_6:
[----:B------:R-:W-:Y:S04]  /*0600*/  BSSY.RECONVERGENT B0, `(.L_x_8) ;  /* 0x000000a000007945 */ /* 0x000fe80003800200 */
[----:B------:R-:W-:Y:S05]  /*0610*/  @P3 BRA `(.L_x_9) ;  /* 0x0000000000203947 */ /* 0x000fea0003800000 */
[----:B---3--:R-:W2:Y:S01]  /*0620*/  LDS R2, [UR8+0x34] ;  /* 0x00003408ff027984 */ /* 0x008ea20008000800 */
[----:B------:R-:W-:Y:S02]  /*0630*/  IMAD.MOV.U32 R3, RZ, RZ, 0x3f000000 ;  /* 0x3f000000ff037424 */ /* 0x000fe400078e00ff */
[----:B------:R-:W-:Y:S01]  /*0640*/  @!P3 IMAD.MOV.U32 R5, RZ, RZ, 0x7f ;  /* 0x0000007fff05b424 */ /* 0x000fe200078e00ff */
[----:B------:R-:W3:Y:S02]  /*0650*/  @!P3 LDS R6, [UR8+0x38] ;  /* 0x00003808ff06b984 */ /* 0x000ee40008000800 */
[----:B--2---:R-:W-:Y:S02]  /*0660*/  LOP3.LUT R2, R2, 0xff000000, R3, 0xb8, !PT ;  /* 0xff00000002027812 */ /* 0x004fe400078eb803 */
[----:B---3--:R-:W-:-:S03]  /*0670*/  @!P3 LOP3.LUT R3, R6, 0xff, R5, 0xb8, !PT ;  /* 0x000000ff0603b812 */ /* 0x008fc600078eb805 */
[----:B------:R2:W-:Y:S04]  /*0680*/  STS [UR8+0x34], R2 ;  /* 0x00003402ff007988 */ /* 0x0005e80008000808 */
[----:B------:R2:W-:Y:S02]  /*0690*/  @!P3 STS [UR8+0x38], R3 ;  /* 0x00003803ff00b988 */ /* 0x0005e40008000808 */
.L_x_9:
[----:B------:R-:W-:Y:S05]  /*06a0*/  BSYNC.RECONVERGENT B0 ;  /* 0x0000000000007941 */ /* 0x000fea0003800200 */
.L_x_8:
[----:B------:R-:W-:Y:S04]  /*06b0*/  BSSY.RECONVERGENT B0, `(.L_x_10) ;  /* 0x000000e000007945 */ /* 0x000fe80003800200 */
[----:B------:R-:W-:Y:S05]  /*06c0*/  @P3 BRA `(.L_x_11) ;  /* 0x0000000000303947 */ /* 0x000fea0003800000 */
[----:B--2---:R-:W2:Y:S01]  /*06d0*/  LDS R3, [UR8+0x34] ;  /* 0x00003408ff037984 */ /* 0x004ea20008000800 */
[----:B------:R-:W4:Y:S03]  /*06e0*/  LDC.64 R8, c[0x0][0x3a8] ;  /* 0x0000ea00ff087b82 */ /* 0x000f260000000a00 */
[----:B---3--:R-:W3:Y:S01]  /*06f0*/  LDS R2, [UR8+0x1c] ;  /* 0x00001c08ff027984 */ /* 0x008ee20008000800 */
[C---:B----4-:R-:W-:Y:S01]  /*0700*/  SHF.L.U64.HI R6, R8.reuse, 0x1, R9 ;  /* 0x0000000108067819 */ /* 0x050fe20000010209 */
[----:B------:R-:W-:-:S03]  /*0710*/  IMAD.SHL.U32 R5, R8, 0x2, RZ ;  /* 0x0000000208057824 */ /* 0x000fc600078e00ff */
[--C-:B------:R-:W-:Y:S02]  /*0720*/  SHF.R.U32.HI R7, RZ, 0x4, R6.reuse ;  /* 0x00000004ff077819 */ /* 0x100fe40000011606 */
[----:B------:R-:W-:-:S05]  /*0730*/  SHF.R.U64 R5, R5, 0x4, R6 ;  /* 0x0000000405057819 */ /* 0x000fca0000001206 */
[----:B------:R4:W-:Y:S01]  /*0740*/  STS [UR8+0xc], R5 ;  /* 0x00000c05ff007988 */ /* 0x0009e20008000808 */
[----:B--2---:R-:W-:Y:S02]  /*0750*/  LOP3.LUT R3, R3, 0x7, RZ, 0xb8, !PT ;  /* 0x0000000703037812 */ /* 0x004fe400078eb8ff */
[----:B---3--:R-:W-:-:S03]  /*0760*/  LOP3.LUT R2, R2, 0xf, R7, 0xb8, !PT ;  /* 0x0000000f02027812 */ /* 0x008fc600078eb807 */
[----:B------:R4:W-:Y:S04]  /*0770*/  STS [UR8+0x34], R3 ;  /* 0x00003403ff007988 */ /* 0x0009e80008000808 */
[----:B------:R4:W-:Y:S02]  /*0780*/  STS [UR8+0x1c], R2 ;  /* 0x00001c02ff007988 */ /* 0x0009e40008000808 */
.L_x_11:
[----:B------:R-:W-:Y:S05]  /*0790*/  BSYNC.RECONVERGENT B0 ;  /* 0x0000000000007941 */ /* 0x000fea0003800200 */
.L_x_10:
[----:B------:R-:W-:Y:S04]  /*07a0*/  BSSY.RECONVERGENT B1, `(.L_x_12) ;  /* 0x000001a000017945 */ /* 0x000fe80003800200 */
[----:B------:R-:W-:Y:S04]  /*07b0*/  BSSY.RELIABLE B0, `(.L_x_13) ;  /* 0x0000015000007945 */ /* 0x000fe80003800100 */
[----:B------:R-:W-:Y:S05]  /*07c0*/  @P3 BRA `(.L_x_14) ;  /* 0x0000000000203947 */ /* 0x000fea0003800000 */
[----:B--234-:R-:W2:Y:S02]  /*07d0*/  LDS R2, [UR8+0x34] ;  /* 0x00003408ff027984 */ /* 0x01cea40008000800 */
[----:B--2---:R-:W-:-:S05]  /*07e0*/  LOP3.LUT R2, R2, 0x38, RZ, 0xb8, !PT ;  /* 0x0000003802027812 */ /* 0x004fca00078eb8ff */
[----:B------:R2:W-:Y:S01]  /*07f0*/  STS [UR8+0x34], R2 ;  /* 0x00003402ff007988 */ /* 0x0005e20008000808 */
[----:B------:R-:W-:Y:S05]  /*0800*/  @P3 BRA `(.L_x_15) ;  /* 0x0000000000203947 */ /* 0x000fea0003800000 */
[----:B--2---:R-:W2:Y:S01]  /*0810*/  LDS R2, [UR8+0x8] ;  /* 0x00000808ff027984 */ /* 0x004ea20008000800 */
[----:B------:R-:W-:-:S05]  /*0820*/  IMAD.MOV.U32 R3, RZ, RZ, 0x780 ;  /* 0x00000780ff037424 */ /* 0x000fca00078e00ff */
[----:B--2---:R-:W-:-:S05]  /*0830*/  LOP3.LUT R2, R2, 0x500, R3, 0xd8, !PT ;  /* 0x0000050002027812 */ /* 0x004fca00078ed803 */
[----:B------:R5:W-:Y:S02]  /*0840*/  STS [UR8+0x8], R2 ;  /* 0x00000802ff007988 */ /* 0x000be40008000808 */
.L_x_14:
[----:B------:R-:W-:Y:S05]  /*0850*/  @P3 BRA `(.L_x_16) ;  /* 0x0000000000283947 */ /* 0x000fea0003800000 */
[----:B--2345:R-:W2:Y:S02]  /*0860*/  LDS R2, [UR8+0x8] ;  /* 0x00000808ff027984 */ /* 0x03cea40008000800 */
[----:B--2---:R-:W-:-:S05]  /*0870*/  LOP3.LUT R2, R2, 0x1800, RZ, 0xb8, !PT ;  /* 0x0000180002027812 */ /* 0x004fca00078eb8ff */
[----:B------:R3:W-:Y:S02]  /*0880*/  STS [UR8+0x8], R2 ;  /* 0x00000802ff007988 */ /* 0x0007e40008000808 */
.L_x_15:
[----:B------:R-:W-:Y:S05]  /*0890*/  @P3 BREAK.RELIABLE B0 ;  /* 0x0000000000003942 */ /* 0x000fea0003800100 */
[----:B------:R-:W-:Y:S05]  /*08a0*/  @P3 BRA `(.L_x_17) ;  /* 0x0000000000243947 */ /* 0x000fea0003800000 */
[----:B------:R-:W4:Y:S01]  /*08b0*/  LDS R3, [UR8+0x8] ;  /* 0x00000808ff037984 */ /* 0x000f220008000800 */
[----:B--23--:R-:W-:-:S05]  /*08c0*/  IMAD.MOV.U32 R2, RZ, RZ, 0x6000 ;  /* 0x00006000ff027424 */ /* 0x00cfca00078e00ff */
[----:B----4-:R-:W-:-:S04]  /*08d0*/  LOP3.LUT R2, R3, 0x6000, R2, 0xd8, !PT ;  /* 0x0000600003027812 */ /* 0x010fc800078ed802 */
[----:B------:R-:W-:-:S05]  /*08e0*/  LOP3.LUT R2, R2, 0x400000, RZ, 0xb8, !PT ;  /* 0x0040000002027812 */ /* 0x000fca00078eb8ff */
[----:B------:R2:W-:Y:S02]  /*08f0*/  STS [UR8+0x8], R2 ;  /* 0x00000802ff007988 */ /* 0x0005e40008000808 */
.L_x_16:
[----:B------:R-:W-:Y:S05]  /*0900*/  BSYNC.RELIABLE B0 ;  /* 0x0000000000007941 */ /* 0x000fea0003800100 */
.L_x_13:
[----:B--2345:R-:W2:Y:S02]  /*0910*/  @!P3 LDS R2, [UR8+0x8] ;  /* 0x00000808ff02b984 */ /* 0x03cea40008000800 */
[----:B--2---:R-:W-:-:S05]  /*0920*/  @!P3 LOP3.LUT R2, R2, 0x8000, RZ, 0xb8, !PT ;  /* 0x000080000202b812 */ /* 0x004fca00078eb8ff */
[----:B------:R4:W-:Y:S02]  /*0930*/  @!P3 STS [UR8+0x8], R2 ;  /* 0x00000802ff00b988 */ /* 0x0009e40008000808 */
.L_x_17:
[----:B------:R-:W-:Y:S05]  /*0940*/  BSYNC.RECONVERGENT B1 ;  /* 0x0000000000017941 */ /* 0x000fea0003800200 */
.L_x_12:
[----:B------:R-:W-:Y:S05]  /*0950*/  WARPSYNC.ALL ;  /* 0x0000000000007948 */ /* 0x000fea0003800000 */
[----:B------:R-:W-:Y:S01]  /*0960*/  NOP ;  /* 0x0000000000007918 */ /* 0x000fe20000000000 */
[----:B------:R-:W5:Y:S02]  /*0970*/  LDC R5, c[0x0][0x39c] ;  /* 0x0000e700ff057b82 */ /* 0x000f640000000800 */
[----:B-----5:R-:W-:Y:S01]  /*0980*/  VIADD R5, R5, 0xffffffff ;  /* 0xffffffff05057836 */ /* 0x020fe20000000000 */
[----:B------:R-:W-:Y:S06]  /*0990*/  @P0 BRA `(.L_x_18) ;  /* 0x0000000000300947 */ /* 0x000fec0003800000 */
[----:B--234-:R-:W2:Y:S01]  /*09a0*/  S2R R2, SR_LANEID ;  /* 0x0000000000027919 */ /* 0x01cea20000000000 */
[----:B------:R-:W-:Y:S05]  /*09b0*/  WARPSYNC.ALL ;  /* 0x0000000000007948 */ /* 0x000fea0003800000 */
[----:B------:R-:W-:Y:S01]  /*09c0*/  NOP ;  /* 0x0000000000007918 */ /* 0x000fe20000000000 */
[----:B--2---:R-:W-:-:S05]  /*09d0*/  IMAD.SHL.U32 R6, R2, 0x4, RZ ;  /* 0x0000000402067824 */ /* 0x004fca00078e00ff */
[----:B------:R-:W2:Y:S01]  /*09e0*/  LDS R7, [R6+UR8] ;  /* 0x0000000806077984 */ /* 0x000ea20008000800 */
[----:B------:R-:W-:-:S05]  /*09f0*/  IADD3 R2, P1, PT, R6, UR20, RZ ;  /* 0x0000001406027c10 */ /* 0x000fca000ff3e0ff */
[----:B------:R-:W-:-:S05]  /*0a00*/  IMAD.X R3, RZ, RZ, UR21, P1 ;  /* 0x00000015ff037e24 */ /* 0x000fca00088e06ff */
[----:B--2---:R5:W2:Y:S01]  /*0a10*/  ATOMG.E.EXCH.STRONG.GPU PT, RZ, [R2], R7 ;  /* 0x0000000702ff73a8 */ /* 0x004aa200041ee100 */
[----:B------:R-:W-:-:S04]  /*0a20*/  DEPBAR {5,4,3,2,1,0} ;  /* 0x0000003f0000791a */ /* 0x000fc80000000000 */
[----:B------:R-:W3:Y:S02]  /*0a30*/  CCTL.E.C.LDCU.IV.DEEP [UR20] ;  /* 0x0000000014007540 */ /* 0x000ee40009c08000 */
[----:B---3--:R5:W-:Y:S01]  /*0a40*/  UTMACCTL.IV [UR20] ;  /* 0x00000000140079b9 */ /* 0x008be20008000000 */
[----:B------:R-:W-:Y:S01]  /*0a50*/  NOP ;  /* 0x0000000000007918 */ /* 0x000fe20000000000 */
.L_x_18:
[----:B------:R-:W-:Y:S05]  /*0a60*/  @P0 BRA `(.L_x_19) ;  /* 0x00000000000c0947 */ /* 0x000fea0003800000 */
[----:B------:R0:W-:Y:S01]  /*0a70*/  UTMACMDFLUSH ;  /* 0x00000000000079b7 */ /* 0x0001e20000000000 */
[----:B------:R-:W-:Y:S05]  /*0a80*/  @P0 BRA `(.L_x_19) ;  /* 0x0000000000040947 */ /* 0x000fea0003800000 */
[----:B------:R-:W-:-:S04]  /*0a90*/  DEPBAR.LE SB0, 0x0 ;  /* 0x000080000000791a */ /* 0x000fc80000000000 */
.L_x_19:
[----:B------:R-:W-:Y:S05]  /*0aa0*/  WARPSYNC.ALL ;  /* 0x0000000000007948 */ /* 0x000fea0003800000 */
[----:B------:R-:W-:Y:S01]  /*0ab0*/  NOP ;  /* 0x0000000000007918 */ /* 0x000fe20000000000 */
[----:B--2---:R-:W-:Y:S06]  /*0ac0*/  BAR.SYNC.DEFER_BLOCKING 0x0 ;  /* 0x0000000000007b1d */ /* 0x004fec0000010000 */
[----:B------:R-:W-:Y:S02]  /*0ad0*/  BSSY.RECONVERGENT B1, `(.L_x_20) ;  /* 0x000000b000017945 */ /* 0x000fe40003800200 */
[----:B------:R-:W-:Y:S06]  /*0ae0*/  BAR.SYNC.DEFER_BLOCKING 0x0 ;  /* 0x0000000000007b1d */ /* 0x000fec0000010000 */
[----:B------:R2:W-:Y:S01]  /*0af0*/  @!P0 STS [R10], RZ ;  /* 0x000000ff0a008388 */ /* 0x0005e20000000800 */
[----:B------:R-:W-:Y:S01]  /*0b00*/  NOP ;  /* 0x0000000000007918 */ /* 0x000fe20000000000 */
[----:B------:R-:W-:Y:S05]  /*0b10*/  @P3 BRA `(.L_x_21) ;  /* 0x0000000000183947 */ /* 0x000fea0003800000 */
[----:B---345:R-:W3:Y:S01]  /*0b20*/  LDS R2, [UR8+0x8] ;  /* 0x00000808ff027984 */ /* 0x038ee20008000800 */
[----:B------:R-:W4:Y:S01]  /*0b30*/  LDC.64 R6, c[0x0][0x388] ;  /* 0x0000e200ff067b82 */ /* 0x000f220000000a00 */
[----:B------:R-:W-:Y:S02]  /*0b40*/  IMAD.MOV.U32 R3, RZ, RZ, 0x70 ;  /* 0x00000070ff037424 */ /* 0x000fe400078e00ff */
[----:B----4-:R4:W-:Y:S03]  /*0b50*/  STS.64 [UR8], R6 ;  /* 0x00000006ff007988 */ /* 0x0109e60008000a08 */
[----:B---3--:R-:W-:-:S05]  /*0b60*/  LOP3.LUT R2, R2, 0x10, R3, 0xd8, !PT ;  /* 0x0000001002027812 */ /* 0x008fca00078ed803 */
[----:B------:R4:W-:Y:S02]  /*0b70*/  STS [UR8+0x8], R2 ;  /* 0x00000802ff007988 */ /* 0x0009e40008000808 */
.L_x_21:
[----:B-----5:R-:W-:Y:S05]  /*0b80*/  BSYNC.RECONVERGENT B1 ;  /* 0x0000000000017941 */ /* 0x020fea0003800200 */
.L_x_20:
[----:B------:R-:W-:Y:S04]  /*0b90*/  BSSY.RECONVERGENT B1, `(.L_x_22) ;  /* 0x000000a000017945 */ /* 0x000fe80003800200 */
[----:B------:R-:W-:Y:S05]  /*0ba0*/  @P3 BRA `(.L_x_23) ;  /* 0x0000000000203947 */ /* 0x000fea0003800000 */
[----:B---34-:R-:W3:Y:S01]  /*0bb0*/  LDS R2, [UR8+0x34] ;  /* 0x00003408ff027984 */ /* 0x018ee20008000800 */
[----:B------:R-:W-:Y:S02]  /*0bc0*/  IMAD.MOV.U32 R7, RZ, RZ, 0x3f000000 ;  /* 0x3f000000ff077424 */ /* 0x000fe400078e00ff */
[----:B------:R-:W-:Y:S01]  /*0bd0*/  @!P3 IMAD.MOV.U32 R3, RZ, RZ, 0x3f ;  /* 0x0000003fff03b424 */ /* 0x000fe200078e00ff */
[----:B------:R-:W4:Y:S02]  /*0be0*/  @!P3 LDS R6, [UR8+0x38] ;  /* 0x00003808ff06b984 */ /* 0x000f240008000800 */
[----:B---3--:R-:W-:Y:S02]  /*0bf0*/  LOP3.LUT R2, R2, 0xff000000, R7, 0xb8, !PT ;  /* 0xff00000002027812 */ /* 0x008fe400078eb807 */
[----:B----4-:R-:W-:-:S03]  /*0c00*/  @!P3 LOP3.LUT R3, R6, 0xff, R3, 0xb8, !PT ;  /* 0x000000ff0603b812 */ /* 0x010fc600078eb803 */
[----:B------:R5:W-:Y:S04]  /*0c10*/  STS [UR8+0x34], R2 ;  /* 0x00003402ff007988 */ /* 0x000be80008000808 */
[----:B------:R5:W-:Y:S02]  /*0c20*/  @!P3 STS [UR8+0x38], R3 ;  /* 0x00003803ff00b988 */ /* 0x000be40008000808 */
.L_x_23:
[----:B------:R-:W-:Y:S05]  /*0c30*/  BSYNC.RECONVERGENT B1 ;  /* 0x0000000000017941 */ /* 0x000fea0003800200 */
.L_x_22:
[----:B------:R-:W-:Y:S04]  /*0c40*/  BSSY.RECONVERGENT B1, `(.L_x_24) ;  /* 0x0000004000017945 */ /* 0x000fe80003800200 */
[----:B------:R-:W-:Y:S05]  /*0c50*/  @P3 BRA `(.L_x_25) ;  /* 0x0000000000083947 */ /* 0x000fea0003800000 */
[----:B------:R2:W-:Y:S04]  /*0c60*/  STS [UR8+0x24], R11 ;  /* 0x0000240bff007988 */ /* 0x0005e80008000808 */
[----:B------:R2:W-:Y:S02]  /*0c70*/  STS [UR8+0x20], R5 ;  /* 0x00002005ff007988 */ /* 0x0005e40008000808 */
.L_x_25:
[----:B------:R-:W-:Y:S05]  /*0c80*/  BSYNC.RECONVERGENT B1 ;  /* 0x0000000000017941 */ /* 0x000fea0003800200 */
.L_x_24:
[----:B------:R-:W-:Y:S04]  /*0c90*/  BSSY.RECONVERGENT B1, `(.L_x_26) ;  /* 0x000000e000017945 */ /* 0x000fe80003800200 */
[----:B------:R-:W-:Y:S05]  /*0ca0*/  @P3 BRA `(.L_x_27) ;  /* 0x0000000000303947 */ /* 0x000fea0003800000 */
[----:B-----5:R-:W5:Y:S01]  /*0cb0*/  LDS R3, [UR8+0x34] ;  /* 0x00003408ff037984 */ /* 0x020f620008000800 */
[----:B----4-:R-:W4:Y:S03]  /*0cc0*/  LDC.64 R6, c[0x0][0x3b0] ;  /* 0x0000ec00ff067b82 */ /* 0x010f260000000a00 */
[----:B---3--:R-:W3:Y:S01]  /*0cd0*/  LDS R2, [UR8+0x1c] ;  /* 0x00001c08ff027984 */ /* 0x008ee20008000800 */
[C---:B----4-:R-:W-:Y:S01]  /*0ce0*/  SHF.L.U64.HI R7, R6.reuse, 0x1, R7 ;  /* 0x0000000106077819 */ /* 0x050fe20000010207 */
[----:B------:R-:W-:-:S03]  /*0cf0*/  IMAD.SHL.U32 R6, R6, 0x2, RZ ;  /* 0x0000000206067824 */ /* 0x000fc600078e00ff */
[--C-:B------:R-:W-:Y:S02]  /*0d00*/  SHF.R.U32.HI R9, RZ, 0x4, R7.reuse ;  /* 0x00000004ff097819 */ /* 0x100fe40000011607 */
[----:B------:R-:W-:-:S05]  /*0d10*/  SHF.R.U64 R6, R6, 0x4, R7 ;  /* 0x0000000406067819 */ /* 0x000fca0000001207 */
[----:B------:R4:W-:Y:S01]  /*0d20*/  STS [UR8+0xc], R6 ;  /* 0x00000c06ff007988 */ /* 0x0009e20008000808 */
[----:B-----5:R-:W-:Y:S02]  /*0d30*/  LOP3.LUT R3, R3, 0x7, RZ, 0xb8, !PT ;  /* 0x0000000703037812 */ /* 0x020fe400078eb8ff */
[----:B---3--:R-:W-:-:S03]  /*0d40*/  LOP3.LUT R2, R2, 0xf, R9, 0xb8, !PT ;  /* 0x0000000f02027812 */ /* 0x008fc600078eb809 */
[----:B------:R4:W-:Y:S04]  /*0d50*/  STS [UR8+0x34], R3 ;  /* 0x00003403ff007988 */ /* 0x0009e80008000808 */
[----:B------:R4:W-:Y:S02]  /*0d60*/  STS [UR8+0x1c], R2 ;  /* 0x00001c02ff007988 */ /* 0x0009e40008000808 */
.L_x_27:
[----:B------:R-:W-:Y:S05]  /*0d70*/  BSYNC.RECONVERGENT B1 ;  /* 0x0000000000017941 */ /* 0x000fea0003800200 */
.L_x_26:
[----:B------:R-:W-:Y:S04]  /*0d80*/  BSSY.RECONVERGENT B2, `(.L_x_28) ;  /* 0x000001a000027945 */ /* 0x000fe80003800200 */
[----:B------:R-:W-:Y:S04]  /*0d90*/  BSSY.RELIABLE B1, `(.L_x_29) ;  /* 0x0000015000017945 */ /* 0x000fe80003800100 */
[----:B------:R-:W-:Y:S05]  /*0da0*/  @P3 BRA `(.L_x_30) ;  /* 0x0000000000203947 */ /* 0x000fea0003800000 */
[----:B---345:R-:W3:Y:S02]  /*0db0*/  LDS R2, [UR8+0x34] ;  /* 0x00003408ff027984 */ /* 0x038ee40008000800 */
[----:B---3--:R-:W-:-:S05]  /*0dc0*/  LOP3.LUT R2, R2, 0x38, RZ, 0xb8, !PT ;  /* 0x0000003802027812 */ /* 0x008fca00078eb8ff */
[----:B------:R3:W-:Y:S01]  /*0dd0*/  STS [UR8+0x34], R2 ;  /* 0x00003402ff007988 */ /* 0x0007e20008000808 */
[----:B------:R-:W-:Y:S05]  /*0de0*/  @P3 BRA `(.L_x_31) ;  /* 0x0000000000203947 */ /* 0x000fea0003800000 */
[----:B---3--:R-:W3:Y:S01]  /*0df0*/  LDS R2, [UR8+0x8] ;  /* 0x00000808ff027984 */ /* 0x008ee20008000800 */
[----:B------:R-:W-:-:S05]  /*0e00*/  IMAD.MOV.U32 R3, RZ, RZ, 0x780 ;  /* 0x00000780ff037424 */ /* 0x000fca00078e00ff */
[----:B---3--:R-:W-:-:S05]  /*0e10*/  LOP3.LUT R2, R2, 0x500, R3, 0xd8, !PT ;  /* 0x0000050002027812 */ /* 0x008fca00078ed803 */
[----:B------:R3:W-:Y:S02]  /*0e20*/  STS [UR8+0x8], R2 ;  /* 0x00000802ff007988 */ /* 0x0007e40008000808 */
.L_x_30:
[----:B------:R-:W-:Y:S05]  /*0e30*/  @P3 BRA `(.L_x_32) ;  /* 0x0000000000283947 */ /* 0x000fea0003800000 */
[----:B---345:R-:W3:Y:S02]  /*0e40*/  LDS R2, [UR8+0x8] ;  /* 0x00000808ff027984 */ /* 0x038ee40008000800 */
[----:B---3--:R-:W-:-:S05]  /*0e50*/  LOP3.LUT R2, R2, 0x1800, RZ, 0xb8, !PT ;  /* 0x0000180002027812 */ /* 0x008fca00078eb8ff */
[----:B------:R4:W-:Y:S02]  /*0e60*/  STS [UR8+0x8], R2 ;  /* 0x00000802ff007988 */ /* 0x0009e40008000808 */
.L_x_31:
[----:B------:R-:W-:Y:S05]  /*0e70*/  @P3 BREAK.RELIABLE B1 ;  /* 0x0000000000013942 */ /* 0x000fea0003800100 */
[----:B------:R-:W-:Y:S05]  /*0e80*/  @P3 BRA `(.L_x_33) ;  /* 0x0000000000243947 */ /* 0x000fea0003800000 */
[----:B---34-:R-:W3:Y:S01]  /*0e90*/  LDS R2, [UR8+0x8] ;  /* 0x00000808ff027984 */ /* 0x018ee20008000800 */
[----:B------:R-:W-:-:S05]  /*0ea0*/  IMAD.MOV.U32 R3, RZ, RZ, 0x6000 ;  /* 0x00006000ff037424 */ /* 0x000fca00078e00ff */
[----:B---3--:R-:W-:-:S04]  /*0eb0*/  LOP3.LUT R2, R2, 0x6000, R3, 0xd8, !PT ;  /* 0x0000600002027812 */ /* 0x008fc800078ed803 */
[----:B------:R-:W-:-:S05]  /*0ec0*/  LOP3.LUT R2, R2, 0x400000, RZ, 0xb8, !PT ;  /* 0x0040000002027812 */ /* 0x000fca00078eb8ff */
[----:B------:R3:W-:Y:S02]  /*0ed0*/  STS [UR8+0x8], R2 ;  /* 0x00000802ff007988 */ /* 0x0007e40008000808 */
.L_x_32:
[----:B------:R-:W-:Y:S05]  /*0ee0*/  BSYNC.RELIABLE B1 ;  /* 0x0000000000017941 */ /* 0x000fea0003800100 */
.L_x_29:
[----:B---345:R-:W3:Y:S02]  /*0ef0*/  @!P3 LDS R2, [UR8+0x8] ;  /* 0x00000808ff02b984 */ /* 0x038ee40008000800 */
[----:B---3--:R-:W-:-:S05]  /*0f00*/  @!P3 LOP3.LUT R2, R2, 0x8000, RZ, 0xb8, !PT ;  /* 0x000080000202b812 */ /* 0x008fca00078eb8ff */
[----:B------:R5:W-:Y:S02]  /*0f10*/  @!P3 STS [UR8+0x8], R2 ;  /* 0x00000802ff00b988 */ /* 0x000be40008000808 */
.L_x_33:
[----:B------:R-:W-:Y:S05]  /*0f20*/  BSYNC.RECONVERGENT B2 ;  /* 0x0000000000027941 */ /* 0x000fea0003800200 */
.L_x_28:
[----:B------:R-:W-:Y:S05]  /*0f30*/  WARPSYNC.ALL ;  /* 0x0000000000007948 */ /* 0x000fea0003800000 */
[----:B------:R-:W-:Y:S01]  /*0f40*/  NOP ;  /* 0x0000000000007918 */ /* 0x000fe20000000000 */
[----:B------:R-:W-:-:S04]  /*0f50*/  UIADD3 UR5, UPT, UPT, UR4, 0x80, URZ ;  /* 0x0000008004057890 */ /* 0x000fc8000fffe0ff */
[----:B------:R-:W-:-:S04]  /*0f60*/  UIADD3 UR22, UP0, UPT, UR5, UR10, URZ ;  /* 0x0000000a05167290 */ /* 0x000fc8000ff1e0ff */
[----:B------:R-:W-:Y:S01]  /*0f70*/  ULEA.HI.X.SX32 UR23, UR5, UR11, 0x1, UP0 ;  /* 0x0000000b05177291 */ /* 0x000fe200080f0eff */
[----:B------:R-:W-:Y:S11]  /*0f80*/  @P0 BRA `(.L_x_34) ;  /* 0x0000000000300947 */ /* 0x000ff60003800000 */
[----:B---345:R-:W3:Y:S01]  /*0f90*/  S2R R2, SR_LANEID ;  /* 0x0000000000027919 */ /* 0x038ee20000000000 */
[----:B------:R-:W-:Y:S05]  /*0fa0*/  WARPSYNC.ALL ;  /* 0x0000000000007948 */ /* 0x000fea0003800000 */
[----:B------:R-:W-:Y:S01]  /*0fb0*/  NOP ;  /* 0x0000000000007918 */ /* 0x000fe20000000000 */
[----:B---3--:R-:W-:-:S05]  /*0fc0*/  IMAD.SHL.U32 R6, R2, 0x4, RZ ;  /* 0x0000000402067824 */ /* 0x008fca00078e00ff */
[----:B------:R-:W3:Y:S01]  /*0fd0*/  LDS R7, [R6+UR8] ;  /* 0x0000000806077984 */ /* 0x000ee20008000800 */
[----:B------:R-:W-:-:S05]  /*0fe0*/  IADD3 R2, P1, PT, R6, UR22, RZ ;  /* 0x0000001606027c10 */ /* 0x000fca000ff3e0ff */
[----:B------:R-:W-:-:S05]  /*0ff0*/  IMAD.X R3, RZ, RZ, UR23, P1 ;  /* 0x00000017ff037e24 */ /* 0x000fca00088e06ff */
[----:B---3--:R3:W4:Y:S01]  /*1000*/  ATOMG.E.EXCH.STRONG.GPU PT, RZ, [R2], R7 ;  /* 0x0000000702ff73a8 */ /* 0x00872200041ee100 */
[----:B------:R-:W-:-:S04]  /*1010*/  DEPBAR {5,4,3,2,1,0} ;  /* 0x0000003f0000791a */ /* 0x000fc80000000000 */
[----:B------:R-:W5:Y:S02]  /*1020*/  CCTL.E.C.LDCU.IV.DEEP [UR22] ;  /* 0x0000000016007540 */ /* 0x000f640009c08000 */
[----:B-----5:R3:W-:Y:S01]  /*1030*/  UTMACCTL.IV [UR22] ;  /* 0x00000000160079b9 */ /* 0x0207e20008000000 */
[----:B------:R-:W-:Y:S01]  /*1040*/  NOP ;  /* 0x0000000000007918 */ /* 0x000fe20000000000 */
.L_x_34:
[----:B------:R-:W-:Y:S05]  /*1050*/  @P0 BRA `(.L_x_35) ;  /* 0x00000000000c0947 */ /* 0x000fea0003800000 */
[----:B------:R0:W-:Y:S01]  /*1060*/  UTMACMDFLUSH ;  /* 0x00000000000079b7 */ /* 0x0001e20000000000 */
[----:B------:R-:W-:Y:S05]  /*1070*/  @P0 BRA `(.L_x_35) ;  /* 0x0000000000040947 */ /* 0x000fea0003800000 */
[----:B------:R-:W-:-:S04]  /*1080*/  DEPBAR.LE SB0, 0x0 ;  /* 0x000080000000791a */ /* 0x000fc80000000000 */
.L_x_35:
[----:B------:R-:W-:Y:S05]  /*1090*/  WARPSYNC.ALL ;  /* 0x0000000000007948 */ /* 0x000fea0003800000 */
[----:B------:R-:W-:Y:S01]  /*10a0*/  NOP ;  /* 0x0000000000007918 */ /* 0x000fe20000000000 */
[----:B----4-:R-:W-:Y:S06]  /*10b0*/  BAR.SYNC.DEFER_BLOCKING 0x0 ;  /* 0x0000000000007b1d */ /* 0x010fec0000010000 */
[----:B------:R-:W-:Y:S02]  /*10c0*/  BSSY.RECONVERGENT B2, `(.L_x_36) ;  /* 0x000000b000027945 */ /* 0x000fe40003800200 */
[----:B------:R-:W-:Y:S06]  /*10d0*/  BAR.SYNC.DEFER_BLOCKING 0x0 ;  /* 0x0000000000007b1d */ /* 0x000fec0000010000 */
[----:B------:R4:W-:Y:S01]  /*10e0*/  @!P0 STS [R10], RZ ;  /* 0x000000ff0a008388 */ /* 0x0009e20000000800 */
[----:B------:R-:W-:Y:S01]  /*10f0*/  NOP ;  /* 0x0000000000007918 */ /* 0x000fe20000000000 */
[----:B------:R-:W-:Y:S05]  /*1100*/  @P3 BRA `(.L_x_37) ;  /* 0x0000000000183947 */ /* 0x000fea0003800000 */
[----:B---3-5:R-:W3:Y:S01]  /*1110*/  LDS R2, [UR8+0x8] ;  /* 0x00000808ff027984 */ /* 0x028ee20008000800 */
[----:B------:R-:W5:Y:S01]  /*1120*/  LDC.64 R6, c[0x0][0x390] ;  /* 0x0000e400ff067b82 */ /* 0x000f620000000a00 */
[----:B------:R-:W-:Y:S02]  /*1130*/  IMAD.MOV.U32 R3, RZ, RZ, 0x70 ;  /* 0x00000070ff037424 */ /* 0x000fe400078e00ff */
[----:B-----5:R5:W-:Y:S03]  /*1140*/  STS.64 [UR8], R6 ;  /* 0x00000006ff007988 */ /* 0x020be60008000a08 */
[----:B---3--:R-:W-:-:S05]  /*1150*/  LOP3.LUT R2, R2, 0x10, R3, 0xd8, !PT ;  /* 0x0000001002027812 */ /* 0x008fca00078ed803 */
[----:B------:R5:W-:Y:S02]  /*1160*/  STS [UR8+0x8], R2 ;  /* 0x00000802ff007988 */ /* 0x000be40008000808 */
.L_x_37:
[----:B---3--:R-:W-:Y:S05]  /*1170*/  BSYNC.RECONVERGENT B2 ;  /* 0x0000000000027941 */ /* 0x008fea0003800200 */
.L_x_36:
[----:B------:R-:W-:Y:S04]  /*1180*/  BSSY.RECONVERGENT B3, `(.L_x_38) ;  /* 0x0000011000037945 */ /* 0x000fe80003800200 */
[----:B------:R-:W-:Y:S04]  /*1190*/  BSSY.RELIABLE B2, `(.L_x_39) ;  /* 0x000000e000027945 */ /* 0x000fe80003800100 */
[----:B------:R-:W-:Y:S05]  /*11a0*/  @P3 BRA `(.L_x_40) ;  /* 0x0000000000243947 */ /* 0x000fea0003800000 */
[----:B-----5:R-:W3:Y:S01]  /*11b0*/  LDS R2, [UR8+0x34] ;  /* 0x00003408ff027984 */ /* 0x020ee20008000800 */
[----:B------:R-:W-:-:S05]  /*11c0*/  IMAD.MOV.U32 R3, RZ, RZ, 0x3f000000 ;  /* 0x3f000000ff037424 */ /* 0x000fca00078e00ff */
[----:B---3--:R-:W-:-:S05]  /*11d0*/  LOP3.LUT R2, R2, 0xff000000, R3, 0xb8, !PT ;  /* 0xff00000002027812 */ /* 0x008fca00078eb803 */
[----:B------:R3:W-:Y:S01]  /*11e0*/  STS [UR8+0x34], R2 ;  /* 0x00003402ff007988 */ /* 0x0007e20008000808 */
[----:B------:R-:W-:Y:S05]  /*11f0*/  @P3 BRA `(.L_x_41) ;  /* 0x00000000001c3947 */ /* 0x000fea0003800000 */
[----:B---3--:R-:W3:Y:S01]  /*1200*/  LDS R2, [UR8+0x38] ;  /* 0x00003808ff027984 */ /* 0x008ee20008000800 */
[----:B------:R-:W-:-:S05]  /*1210*/  IMAD.MOV.U32 R3, RZ, RZ, 0x7f ;  /* 0x0000007fff037424 */ /* 0x000fca00078e00ff */
[----:B---3--:R-:W-:-:S05]  /*1220*/  LOP3.LUT R2, R2, 0xff, R3, 0xb8, !PT ;  /* 0x000000ff02027812 */ /* 0x008fca00078eb803 */
[----:B------:R3:W-:Y:S02]  /*1230*/  STS [UR8+0x38], R2 ;  /* 0x00003802ff007988 */ /* 0x0007e40008000808 */
.L_x_40:
[----:B------:R-:W-:Y:S05]  /*1240*/  @P3 BREAK.RELIABLE B2 ;  /* 0x0000000000023942 */ /* 0x000fea0003800100 */
[----:B------:R-:W-:Y:S05]  /*1250*/  @P3 BRA `(.L_x_42) ;  /* 0x00000000000c3947 */ /* 0x000fea0003800000 */
[----:B------:R2:W-:Y:S02]  /*1260*/  STS [UR8+0x20], R5 ;  /* 0x00002005ff007988 */ /* 0x0005e40008000808 */
.L_x_41:
[----:B------:R-:W-:Y:S05]  /*1270*/  BSYNC.RELIABLE B2 ;  /* 0x0000000000027941 */ /* 0x000fea0003800100 */
.L_x_39:
[----:B------:R2:W-:Y:S02]  /*1280*/  @!P3 STS [UR8+0x24], R4 ;  /* 0x00002404ff00b988 */ /* 0x0005e40008000808 */
.L_x_42:
[----:B------:R-:W-:Y:S05]  /*1290*/  BSYNC.RECONVERGENT B3 ;  /* 0x0000000000037941 */ /* 0x000fea0003800200 */
.L_x_38:
[----:B------:R-:W-:Y:S05]  /*12a0*/  WARPSYNC.ALL ;  /* 0x0000000000007948 */ /* 0x000fea0003800000 */
[----:B------:R-:W-:Y:S01]  /*12b0*/  NOP ;  /* 0x0000000000007918 */ /* 0x000fe20000000000 */
[----:B------:R-:W-:Y:S04]  /*12c0*/  BSSY.RECONVERGENT B3, `(.L_x_43) ;  /* 0x000000e000037945 */ /* 0x000fe80003800200 */
[----:B------:R-:W-:Y:S05]  /*12d0*/  @P3 BRA `(.L_x_44) ;  /* 0x0000000000303947 */ /* 0x000fea0003800000 */
[----:B------:R-:W2:Y:S02]  /*12e0*/  LDS R3, [UR8+0x34] ;  /* 0x00003408ff037984 */ /* 0x000ea40008000800 */
[----:B--2---:R-:W2:Y:S02]  /*12f0*/  LDC.64 R4, c[0x0][0x3b8] ;  /* 0x0000ee00ff047b82 */ /* 0x004ea40000000a00 */
[----:B---3-5:R-:W3:Y:S01]  /*1300*/  LDS R2, [UR8+0x1c] ;  /* 0x00001c08ff027984 */ /* 0x028ee20008000800 */
[C---:B--2---:R-:W-:Y:S01]  /*1310*/  SHF.L.U64.HI R5, R4.reuse, 0x1, R5 ;  /* 0x0000000104057819 */ /* 0x044fe20000010205 */
[----:B------:R-:W-:-:S03]  /*1320*/  IMAD.SHL.U32 R4, R4, 0x2, RZ ;  /* 0x0000000204047824 */ /* 0x000fc600078e00ff */
[--C-:B------:R-:W-:Y:S02]  /*1330*/  SHF.R.U32.HI R7, RZ, 0x4, R5.reuse ;  /* 0x00000004ff077819 */ /* 0x100fe40000011605 */
[----:B------:R-:W-:-:S05]  /*1340*/  SHF.R.U64 R4, R4, 0x4, R5 ;  /* 0x0000000404047819 */ /* 0x000fca0000001205 */
[----:B------:R2:W-:Y:S01]  /*1350*/  STS [UR8+0xc], R4 ;  /* 0x00000c04ff007988 */ /* 0x0005e20008000808 */
[----:B------:R-:W-:Y:S02]  /*1360*/  LOP3.LUT R3, R3, 0x7, RZ, 0xb8, !PT ;  /* 0x0000000703037812 */ /* 0x000fe400078eb8ff */
[----:B---3--:R-:W-:-:S03]  /*1370*/  LOP3.LUT R2, R2, 0xf, R7, 0xb8, !PT ;  /* 0x0000000f02027812 */ /* 0x008fc600078eb807 */
[----:B------:R2:W-:Y:S04]  /*1380*/  STS [UR8+0x34], R3 ;  /* 0x00003403ff007988 */ /* 0x0005e80008000808 */
[----:B------:R2:W-:Y:S02]  /*1390*/  STS [UR8+0x1c], R2 ;  /* 0x00001c02ff007988 */ /* 0x0005e40008000808 */
.L_x_44:
[----:B------:R-:W-:Y:S05]  /*13a0*/  BSYNC.RECONVERGENT B3 ;  /* 0x0000000000037941 */ /* 0x000fea0003800200 */
.L_x_43:
[----:B------:R-:W-:Y:S04]  /*13b0*/  BSSY.RECONVERGENT B4, `(.L_x_45) ;  /* 0x000001a000047945 */ /* 0x000fe80003800200 */
[----:B------:R-:W-:Y:S04]  /*13c0*/  BSSY.RELIABLE B3, `(.L_x_46) ;  /* 0x0000015000037945 */ /* 0x000fe80003800100 */
[----:B------:R-:W-:Y:S05]  /*13d0*/  @P3 BRA `(.L_x_47) ;  /* 0x0000000000203947 */ /* 0x000fea0003800000 */
[----:B--23-5:R-:W2:Y:S02]  /*13e0*/  LDS R2, [UR8+0x34] ;  /* 0x00003408ff027984 */ /* 0x02cea40008000800 */
[----:B--2---:R-:W-:-:S05]  /*13f0*/  LOP3.LUT R2, R2, 0x38, RZ, 0xb8, !PT ;  /* 0x0000003802027812 */ /* 0x004fca00078eb8ff */
[----:B------:R2:W-:Y:S01]  /*1400*/  STS [UR8+0x34], R2 ;  /* 0x00003402ff007988 */ /* 0x0005e20008000808 */
[----:B------:R-:W-:Y:S05]  /*1410*/  @P3 BRA `(.L_x_48) ;  /* 0x0000000000203947 */ /* 0x000fea0003800000 */
[----:B--2---:R-:W2:Y:S01]  /*1420*/  LDS R2, [UR8+0x8] ;  /* 0x00000808ff027984 */ /* 0x004ea20008000800 */
[----:B------:R-:W-:-:S05]  /*1430*/  IMAD.MOV.U32 R3, RZ, RZ, 0x780 ;  /* 0x00000780ff037424 */ /* 0x000fca00078e00ff */
[----:B--2---:R-:W-:-:S05]  /*1440*/  LOP3.LUT R2, R2, 0x500, R3, 0xd8, !PT ;  /* 0x0000050002027812 */ /* 0x004fca00078ed803 */
[----:B------:R2:W-:Y:S02]  /*1450*/  STS [UR8+0x8], R2 ;  /* 0x00000802ff007988 */ /* 0x0005e40008000808 */
.L_x_47:
[----:B------:R-:W-:Y:S05]  /*1460*/  @P3 BRA `(.L_x_49) ;  /* 0x0000000000283947 */ /* 0x000fea0003800000 */
[----:B--23-5:R-:W2:Y:S02]  /*1470*/  LDS R2, [UR8+0x8] ;  /* 0x00000808ff027984 */ /* 0x02cea40008000800 */
[----:B--2---:R-:W-:-:S05]  /*1480*/  LOP3.LUT R2, R2, 0x1800, RZ, 0xb8, !PT ;  /* 0x0000180002027812 */ /* 0x004fca00078eb8ff */
[----:B------:R3:W-:Y:S02]  /*1490*/  STS [UR8+0x8], R2 ;  /* 0x00000802ff007988 */ /* 0x0007e40008000808 */
.L_x_48:
[----:B------:R-:W-:Y:S05]  /*14a0*/  @P3 BREAK.RELIABLE B3 ;  /* 0x0000000000033942 */ /* 0x000fea0003800100 */
[----:B------:R-:W-:Y:S05]  /*14b0*/  @P3 BRA `(.L_x_50) ;  /* 0x0000000000243947 */ /* 0x000fea0003800000 */
[----:B--23--:R-:W2:Y:S01]  /*14c0*/  LDS R2, [UR8+0x8] ;  /* 0x00000808ff027984 */ /* 0x00cea20008000800 */
[----:B------:R-:W-:-:S05]  /*14d0*/  IMAD.MOV.U32 R3, RZ, RZ, 0x6000 ;  /* 0x00006000ff037424 */ /* 0x000fca00078e00ff */
[----:B--2---:R-:W-:-:S04]  /*14e0*/  LOP3.LUT R2, R2, 0x6000, R3, 0xd8, !PT ;  /* 0x0000600002027812 */ /* 0x004fc800078ed803 */
[----:B------:R-:W-:-:S05]  /*14f0*/  LOP3.LUT R2, R2, 0x400000, RZ, 0xb8, !PT ;  /* 0x0040000002027812 */ /* 0x000fca00078eb8ff */
[----:B------:R2:W-:Y:S02]  /*1500*/  STS [UR8+0x8], R2 ;  /* 0x00000802ff007988 */ /* 0x0005e40008000808 */
.L_x_49:
[----:B------:R-:W-:Y:S05]  /*1510*/  BSYNC.RELIABLE B3 ;  /* 0x0000000000037941 */ /* 0x000fea0003800100 */
.L_x_46:
[----:B--23-5:R-:W2:Y:S02]  /*1520*/  @!P3 LDS R2, [UR8+0x8] ;  /* 0x00000808ff02b984 */ /* 0x02cea40008000800 */
[----:B--2---:R-:W-:-:S05]  /*1530*/  @!P3 LOP3.LUT R2, R2, 0x8000, RZ, 0xb8, !PT ;  /* 0x000080000202b812 */ /* 0x004fca00078eb8ff */
[----:B------:R5:W-:Y:S02]  /*1540*/  @!P3 STS [UR8+0x8], R2 ;  /* 0x00000802ff00b988 */ /* 0x000be40008000808 */
.L_x_50:
[----:B------:R-:W-:Y:S05]  /*1550*/  BSYNC.RECONVERGENT B4 ;  /* 0x0000000000047941 */ /* 0x000fea0003800200 */
.L_x_45:
[----:B------:R-:W-:Y:S05]  /*1560*/  WARPSYNC.ALL ;  /* 0x0000000000007948 */ /* 0x000fea0003800000 */
[----:B------:R-:W-:Y:S01]  /*1570*/  NOP ;  /* 0x0000000000007918 */ /* 0x000fe20000000000 */
[----:B------:R-:W-:-:S04]  /*1580*/  UIADD3 UR4, UPT, UPT, UR4, 0x100, URZ ;  /* 0x0000010004047890 */ /* 0x000fc8000fffe0ff */
[----:B------:R-:W-:-:S04]  /*1590*/  UIADD3 UR10, UP0, UPT, UR4, UR10, URZ ;  /* 0x0000000a040a7290 */ /* 0x000fc8000ff1e0ff */
[----:B------:R-:W-:Y:S01]  /*15a0*/  ULEA.HI.X.SX32 UR11, UR4, UR11, 0x1, UP0 ;  /* 0x0000000b040b7291 */ /* 0x000fe200080f0eff */
[----:B------:R-:W-:Y:S11]  /*15b0*/  @P0 BRA `(.L_x_51) ;  /* 0x0000000000300947 */ /* 0x000ff60003800000 */
[----:B--23-5:R-:W2:Y:S01]  /*15c0*/  S2R R2, SR_LANEID ;  /* 0x0000000000027919 */ /* 0x02cea20000000000 */
[----:B------:R-:W-:Y:S05]  /*15d0*/  WARPSYNC.ALL ;  /* 0x0000000000007948 */ /* 0x000fea0003800000 */
[----:B------:R-:W-:Y:S01]  /*15e0*/  NOP ;  /* 0x0000000000007918 */ /* 0x000fe20000000000 */
[----:B--2---:R-:W-:-:S05]  /*15f0*/  IMAD.SHL.U32 R4, R2, 0x4, RZ ;  /* 0x0000000402047824 */ /* 0x004fca00078e00ff */
[----:B------:R-:W2:Y:S01]  /*1600*/  LDS R5, [R4+UR8] ;  /* 0x0000000804057984 */ /* 0x000ea20008000800 */
[----:B------:R-:W-:-:S05]  /*1610*/  IADD3 R2, P1, PT, R4, UR10, RZ ;  /* 0x0000000a04027c10 */ /* 0x000fca000ff3e0ff */
[----:B------:R-:W-:-:S05]  /*1620*/  IMAD.X R3, RZ, RZ, UR11, P1 ;  /* 0x0000000bff037e24 */ /* 0x000fca00088e06ff */
[----:B--2---:R2:W3:Y:S01]  /*1630*/  ATOMG.E.EXCH.STRONG.GPU PT, RZ, [R2], R5 ;  /* 0x0000000502ff73a8 */ /* 0x0044e200041ee100 */
[----:B------:R-:W-:-:S04]  /*1640*/  DEPBAR {5,4,3,2,1,0} ;  /* 0x0000003f0000791a */ /* 0x000fc80000000000 */
[----:B------:R-:W5:Y:S02]  /*1650*/  CCTL.E.C.LDCU.IV.DEEP [UR10] ;  /* 0x000000000a007540 */ /* 0x000f640009c08000 */
[----:B-----5:R2:W-:Y:S01]  /*1660*/  UTMACCTL.IV [UR10] ;  /* 0x000000000a0079b9 */ /* 0x0205e20008000000 */
[----:B------:R-:W-:Y:S01]  /*1670*/  NOP ;  /* 0x0000000000007918 */ /* 0x000fe20000000000 */
.L_x_51:
[----:B------:R-:W-:Y:S05]  /*1680*/  @P0 BRA `(.L_x_52) ;  /* 0x00000000000c0947 */ /* 0x000fea0003800000 */
[----:B------:R0:W-:Y:S01]  /*1690*/  UTMACMDFLUSH ;  /* 0x00000000000079b7 */ /* 0x0001e20000000000 */
[----:B------:R-:W-:Y:S05]  /*16a0*/  @P0 BRA `(.L_x_52) ;  /* 0x0000000000040947 */ /* 0x000fea0003800000 */
[----:B------:R-:W-:-:S04]  /*16b0*/  DEPBAR.LE SB0, 0x0 ;  /* 0x000080000000791a */ /* 0x000fc80000000000 */
.L_x_52:
[----:B------:R-:W-:Y:S05]  /*16c0*/  WARPSYNC.ALL ;  /* 0x0000000000007948 */ /* 0x000fea0003800000 */
[----:B------:R-:W-:Y:S01]  /*16d0*/  NOP ;  /* 0x0000000000007918 */ /* 0x000fe20000000000 */
[----:B---3--:R-:W-:Y:S01]  /*16e0*/  BAR.SYNC.DEFER_BLOCKING 0x0 ;  /* 0x0000000000007b1d */ /* 0x008fe20000010000 */
[----:B--2--5:R-:W-:Y:S01]  /*16f0*/  SHF.R.U32.HI R2, RZ, 0x5, R0 ;  /* 0x00000005ff027819 */ /* 0x024fe20000011600 */
[----:B------:R-:W-:Y:S01]  /*1700*/  USHF.L.U32 UR12, UR12, 0x8, URZ ;  /* 0x000000080c0c7899 */ /* 0x000fe200080006ff */
[----:B------:R-:W-:Y:S02]  /*1710*/  ISETP.GE.AND P0, PT, R12, 0x1, PT ;  /* 0x000000010c00780c */ /* 0x000fe40003f06270 */
[----:B------:R-:W-:Y:S01]  /*1720*/  R2UR UR9, R2 ;  /* 0x00000000020972ca */ /* 0x000fe200000e0000 */
[----:B------:R-:W-:Y:S01]  /*1730*/  VOTEU.ALL UP0, P3 ;  /* 0x0000000000ff7886 */ /* 0x000fe20001800000 */
[----:B------:R-:W-:Y:S01]  /*1740*/  UMOV UR4, 0x1 ;  /* 0x0000000100047882 */ /* 0x000fe20000000000 */
[----:B------:R-:W-:Y:S01]  /*1750*/  VOTEU.ALL UP1, P3 ;  /* 0x0000000000ff7886 */ /* 0x000fe20001820000 */
[----:B------:R-:W-:Y:S02]  /*1760*/  BSSY.RECONVERGENT B4, `(.L_x_53) ;  /* 0x000001a000047945 */ /* 0x000fe40003800200 */
[----:B------:R-:W-:-:S04]  /*1770*/  @!UP0 UIADD3 UR6, UPT, UPT, -UR4, 0x100000, URZ ;  /* 0x0010000004068890 */ /* 0x000fc8000fffe1ff */
[----:B------:R-:W-:Y:S02]  /*1780*/  @!UP0 USHF.L.U32 UR7, UR6, 0xb, URZ ;  /* 0x0000000b06078899 */ /* 0x000fe400080006ff */
[----:B------:R-:W-:Y:S02]  /*1790*/  @!UP0 USHF.L.U32 UR6, UR6, 0x1, URZ ;  /* 0x0000000106068899 */ /* 0x000fe400080006ff */
[----:B------:R-:W-:-:S04]  /*17a0*/  @!UP0 UIADD3 UR4, UPT, UPT, -UR4, 0x100000, URZ ;  /* 0x0010000004048890 */ /* 0x000fc8000fffe1ff */
[----:B------:R-:W-:Y:S02]  /*17b0*/  @!UP0 USHF.L.U32 UR5, UR4, 0xb, URZ ;  /* 0x0000000b04058899 */ /* 0x000fe400080006ff */
[----:B------:R-:W-:Y:S01]  /*17c0*/  @!UP0 USHF.L.U32 UR4, UR4, 0x1, URZ ;  /* 0x0000000104048899 */ /* 0x000fe200080006ff */
[----:B------:R-:W-:Y:S01]  /*17d0*/  VOTEU.ALL UP0, P3 ;  /* 0x0000000000ff7886 */ /* 0x000fe20001800000 */
[----:B------:R-:W2:Y:S04]  /*17e0*/  FENCE.VIEW.ASYNC.S ;  /* 0x00000000000073c6 */ /* 0x000ea80000000000 */
[----:B--2---:R2:W3:Y:S02]  /*17f0*/  @!UP0 SYNCS.EXCH.64 URZ, [UR8+0x18000], UR6 ;  /* 0x0180000608ff85b2 */ /* 0x0044e40008000100 */
[----:B--2---:R-:W-:-:S02]  /*1800*/  UIADD3 UR6, UPT, UPT, UR8, 0x18010, URZ ;  /* 0x0001801008067890 */ /* 0x004fc4000fffe0ff */
[----:B------:R-:W-:Y:S02]  /*1810*/  USHF.L.U32 UR7, UR13, 0x7, URZ ;  /* 0x000000070d077899 */ /* 0x000fe400080006ff */
[----:B------:R2:W3:Y:S02]  /*1820*/  @!UP1 SYNCS.EXCH.64 URZ, [UR8+0x18010], UR4 ;  /* 0x0180100408ff95b2 */ /* 0x0004e40008000100 */
[----:B---3--:R-:W-:Y:S06]  /*1830*/  BAR.SYNC.DEFER_BLOCKING 0x0 ;  /* 0x0000000000007b1d */ /* 0x008fec0000010000 */
[----:B------:R-:W-:Y:S05]  /*1840*/  @P3 BRA `(.L_x_54) ;  /* 0x00000000002c3947 */ /* 0x000fea0003800000 */
[----:B--2---:R-:W-:Y:S02]  /*1850*/  UMOV UR4, 0x1 ;  /* 0x0000000100047882 */ /* 0x004fe40000000000 */
[----:B------:R-:W-:-:S04]  /*1860*/  UIADD3 UR14, UPT, UPT, -UR4, 0x100000, URZ ;  /* 0x00100000040e7890 */ /* 0x000fc8000fffe1ff */
[----:B------:R-:W-:Y:S02]  /*1870*/  USHF.L.U32 UR15, UR14, 0xb, URZ ;  /* 0x0000000b0e0f7899 */ /* 0x000fe400080006ff */
[----:B------:R-:W-:Y:S02]  /*1880*/  USHF.L.U32 UR14, UR14, 0x1, URZ ;  /* 0x000000010e0e7899 */ /* 0x000fe400080006ff */
[----:B------:R-:W-:-:S04]  /*1890*/  UIADD3 UR4, UPT, UPT, -UR4, 0x100000, URZ ;  /* 0x0010000004047890 */ /* 0x000fc8000fffe1ff */
[----:B------:R-:W-:Y:S02]  /*18a0*/  USHF.L.U32 UR5, UR4, 0xb, URZ ;  /* 0x0000000b04057899 */ /* 0x000fe400080006ff */
[----:B------:R-:W-:Y:S01]  /*18b0*/  USHF.L.U32 UR4, UR4, 0x1, URZ ;  /* 0x0000000104047899 */ /* 0x000fe200080006ff */
[----:B------:R-:W2:Y:S03]  /*18c0*/  FENCE.VIEW.ASYNC.S ;  /* 0x00000000000073c6 */ /* 0x000ea60000000000 */
[----:B--2---:R3:W5:Y:S08]  /*18d0*/  SYNCS.EXCH.64 URZ, [UR8+0x18008], UR14 ;  /* 0x0180080e08ff75b2 */ /* 0x0047700008000100 */
[----:B------:R3:W2:Y:S02]  /*18e0*/  SYNCS.EXCH.64 URZ, [UR8+0x18018], UR4 ;  /* 0x0180180408ff75b2 */ /* 0x0006a40008000100 */
[----:B---3--:R-:W-:Y:S01]  /*18f0*/  NOP ;  /* 0x0000000000007918 */ /* 0x008fe20000000000 */
.L_x_54:
[----:B--2---:R-:W-:Y:S05]  /*1900*/  BSYNC.RECONVERGENT B4 ;  /* 0x0000000000047941 */ /* 0x004fea0003800200 */
.L_x_53:
[----:B------:R-:W-:Y:S05]  /*1910*/  @!P0 BRA `(.L_x_55) ;  /* 0x0000000800908947 */ /* 0x000fea0003800000 */
[----:B-----5:R-:W-:Y:S01]  /*1920*/  BAR.SYNC.DEFER_BLOCKING 0x0 ;  /* 0x0000000000007b1d */ /* 0x020fe20000010000 */
[----:B------:R-:W-:Y:S01]  /*1930*/  ELECT P1, URZ, PT ;  /* 0x0000000000ff782f */ /* 0x000fe20003820000 */
[----:B------:R-:W-:Y:S01]  /*1940*/  @!P3 IMAD.MOV.U32 R2, RZ, RZ, 0xc000 ;  /* 0x0000c000ff02b424 */ /* 0x000fe200078e00ff */
[----:B------:R-:W-:Y:S02]  /*1950*/  UIADD3 UR16, UPT, UPT, UR8, 0x10000, URZ ;  /* 0x0001000008107890 */ /* 0x000fe4000fffe0ff */
[----:B------:R-:W-:Y:S01]  /*1960*/  ISETP.LT.U32.AND P1, PT, R132, 0x20, P1 ;  /* 0x000000208400780c */ /* 0x000fe20000f21070 */
[----:B------:R-:W-:Y:S01]  /*1970*/  UMOV UR19, UR7 ;  /* 0x0000000700137c82 */ /* 0x000fe20008000000 */
[----:B------:R-:W-:Y:S01]  /*1980*/  ELECT P0, URZ, PT ;  /* 0x0000000000ff782f */ /* 0x000fe20003800000 */
[----:B------:R-:W-:-:S03]  /*1990*/  ULOP3.LUT UR4, UR9, 0x3, URZ, 0xc0, !UPT ;  /* 0x0000000309047892 */ /* 0x000fc6000f8ec0ff */
[----:B------:R-:W-:Y:S01]  /*19a0*/  ISETP.LT.U32.AND P0, PT, R132, 0x80, P0 ;  /* 0x000000808400780c */ /* 0x000fe20000701070 */
[----:B------:R-:W-:Y:S02]  /*19b0*/  ULEA UR28, UR4, UR8, 0xd ;  /* 0x00000008041c7291 */ /* 0x000fe4000f8e68ff */
[----:B------:R-:W-:-:S04]  /*19c0*/  ULEA UR30, UR4, UR12, 0x6 ;  /* 0x0000000c041e7291 */ /* 0x000fc8000f8e30ff */
[----:B------:R-:W-:Y:S01]  /*19d0*/  VOTEU.ANY UP0, P1 ;  /* 0x0000000000ff7886 */ /* 0x000fe20000800100 */
[----:B------:R-:W-:-:S04]  /*19e0*/  VOTEU.ANY UP2, P1 ;  /* 0x0000000000ff7886 */ /* 0x000fc80000840100 */
[----:B------:R-:W-:Y:S02]  /*19f0*/  @UP0 UIADD3 UR17, UPT, UPT, UR8, 0x18000, URZ ;  /* 0x0001800008110890 */ /* 0x000fe4000fffe0ff */
[----:B------:R2:W-:Y:S01]  /*1a00*/  @!P3 SYNCS.ARRIVE.TRANS64 RZ, [UR8+0x18000], R2 ;  /* 0x01800002ffffb9a7 */ /* 0x0005e20008000008 */
[----:B------:R-:W-:Y:S01]  /*1a10*/  @UP0 UMOV UR18, URZ ;  /* 0x000000ff00120c82 */ /* 0x000fe20008000000 */
[----:B------:R-:W-:Y:S01]  /*1a20*/  BAR.SYNC.DEFER_BLOCKING 0x0 ;  /* 0x0000000000007b1d */ /* 0x000fe20000010000 */
[----:B------:R-:W-:-:S05]  /*1a30*/  UISETP.NE.U32.AND UP0, UPT, UR9, URZ, UPT ;  /* 0x000000ff0900728c */ /* 0x000fca000bf05070 */
[----:B------:R-:W-:Y:S01]  /*1a40*/  VOTEU.ANY UP1, P0 ;  /* 0x0000000000ff7886 */ /* 0x000fe20000020100 */
[----:B------:R-:W-:-:S04]  /*1a50*/  VOTEU.ANY UP3, P0 ;  /* 0x0000000000ff7886 */ /* 0x000fc80000060100 */
[----:B------:R-:W-:Y:S01]  /*1a60*/  @UP1 UIADD3 UR29, UPT, UPT, UR8, 0x18000, URZ ;  /* 0x00018000081d1890 */ /* 0x000fe2000fffe0ff */
[----:B------:R-:W-:Y:S01]  /*1a70*/  @UP1 UMOV UR31, URZ ;  /* 0x000000ff001f1c82 */ /* 0x000fe20008000000 */
[----:B------:R2:W-:Y:S01]  /*1a80*/  @UP2 UTMALDG.2D [UR16], [UR20] ;  /* 0x00000010140025b4 */ /* 0x0005e20008008000 */
[----:B------:R3:W-:Y:S06]  /*1a90*/  MEMBAR.ALL.CTA ;  /* 0x0000000000007992 */ /* 0x0007ec0000008000 */
[----:B---3--:R-:W3:Y:S02]  /*1aa0*/  FENCE.VIEW.ASYNC.S ;  /* 0x00000000000073c6 */ /* 0x008ee40000000000 */
[----:B---3--:R-:W-:Y:S06]  /*1ab0*/  BAR.SYNC.DEFER_BLOCKING 0x0 ;  /* 0x0000000000007b1d */ /* 0x008fec0000010000 */
[----:B------:R2:W-:Y:S02]  /*1ac0*/  @UP3 UTMALDG.2D [UR28], [UR22] ;  /* 0x0000001c160035b4 */ /* 0x0005e40008008000 */
[----:B------:R-:W-:Y:S06]  /*1ad0*/  BAR.SYNC.DEFER_BLOCKING 0x0 ;  /* 0x0000000000007b1d */ /* 0x000fec0000010000 */
[----:B------:R-:W3:Y:S02]  /*1ae0*/  SYNCS.PHASECHK.TRANS64.TRYWAIT P0, [UR8+0x18000], RZ ;  /* 0x018000ffff0075a7 */ /* 0x000ee40008001108 */
[----:B--23--:R-:W-:Y:S05]  /*1af0*/  @!P0 BRA `(.L_x_56) ;  /* 0x0000001000bc8947 */ /* 0x00cfea0003800000 */
.L_x_70:
[----:B------:R-:W-:Y:S05]  /*1b00*/  BRA.U UP0, `(.L_x_57) ;  /* 0x0000000100787547 */ /* 0x000fea000b800000 */
[----:B------:R-:W-:Y:S02]  /*1b10*/  USHF.R.U32.HI UR14, URZ, 0x4, UR16 ;  /* 0x00000004ff0e7899 */ /* 0x000fe40008011610 */
[----:B------:R-:W-:Y:S02]  /*1b20*/  USHF.R.U32.HI UR13, URZ, 0x4, UR8 ;  /* 0x00000004ff0d7899 */ /* 0x000fe40008011608 */
[----:B------:R-:W-:Y:S02]  /*1b30*/  USGXT.U32 UR14, UR14, 0xe ;  /* 0x0000000e0e0e789a */ /* 0x000fe40008000000 */
[----:B------:R-:W-:Y:S02]  /*1b40*/  USGXT.U32 UR13, UR13, 0xe ;  /* 0x0000000e0d0d789a */ /* 0x000fe40008000000 */
[----:B------:R-:W-:Y:S02]  /*1b50*/  UIADD3 UR32, UP0, UPT, UR14, 0x2, URZ ;  /* 0x000000020e207890 */ /* 0x000fe4000ff1e0ff */
[----:B------:R-:W-:Y:S01]  /*1b60*/  UIADD3 UR30, UP1, UPT, UR13, 0x2000080, URZ ;  /* 0x020000800d1e7890 */ /* 0x000fe2000ff3e0ff */
[----:B------:R-:W-:Y:S01]  /*1b70*/  UMOV UR4, URZ ;  /* 0x000000ff00047c82 */ /* 0x000fe20008000000 */
[----:B------:R-:W-:Y:S01]  /*1b80*/  UMOV UR5, URZ ;  /* 0x000000ff00057c82 */ /* 0x000fe20008000000 */
[----:B------:R-:W-:-:S02]  /*1b90*/  UIADD3.X UR33, UPT, UPT, UR4, 0x40004040, URZ, UP0, !UPT ;  /* 0x4000404004217890 */ /* 0x000fc400087fe4ff */
[----:B------:R-:W-:Y:S02]  /*1ba0*/  UIADD3.X UR31, UPT, UPT, UR5, 0x40004040, URZ, UP1, !UPT ;  /* 0x40004040051f7890 */ /* 0x000fe40008ffe4ff */
[----:B------:R-:W-:Y:S02]  /*1bb0*/  ULOP3.LUT UR4, UR13, 0x2000000, URZ, 0xfc, !UPT ;  /* 0x020000000d047892 */ /* 0x000fe4000f8efcff */
[----:B------:R-:W-:Y:S02]  /*1bc0*/  UIADD3.64 UR16, UPT, UPT, UR32, 0x2, URZ ;  /* 0x0000000220107897 */ /* 0x000fe4000fffe0ff */
[----:B------:R-:W-:Y:S02]  /*1bd0*/  UIADD3.64 UR18, UPT, UPT, UR30, 0x80, URZ ;  /* 0x000000801e127897 */ /* 0x000fe4000fffe0ff */
[----:B------:R-:W-:Y:S02]  /*1be0*/  UIADD3.64 UR26, UPT, UPT, UR32, 0x4, URZ ;  /* 0x00000004201a7897 */ /* 0x000fe4000fffe0ff */
[----:B------:R-:W-:Y:S01]  /*1bf0*/  UIADD3.64 UR28, UPT, UPT, UR30, 0x100, URZ ;  /* 0x000001001e1c7897 */ /* 0x000fe2000fffe0ff */
[----:B------:R-:W-:Y:S01]  /*1c00*/  UMOV UR34, 0x0 ;  /* 0x0000000000227882 */ /* 0x000fe20000000000 */
[----:B------:R-:W-:Y:S01]  /*1c10*/  UMOV UR35, 0x8410490 ;  /* 0x0841049000237882 */ /* 0x000fe20000000000 */
[----:B------:R-:W-:Y:S01]  /*1c20*/  UMOV UR15, 0x40004040 ;  /* 0x40004040000f7882 */ /* 0x000fe20000000000 */
[----:B------:R-:W-:Y:S01]  /*1c30*/  UMOV UR5, 0x40004040 ;  /* 0x4000404000057882 */ /* 0x000fe20000000000 */
[----:B------:R-:W-:Y:S01]  /*1c40*/  UMOV UR36, 0x0 ;  /* 0x0000000000247882 */ /* 0x000fe20000000000 */
[----:B------:R-:W-:Y:S01]  /*1c50*/  UMOV UR37, 0x8410490 ;  /* 0x0841049000257882 */ /* 0x000fe20000000000 */
[----:B------:R-:W-:Y:S01]  /*1c60*/  UMOV UR38, 0x0 ;  /* 0x0000000000267882 */ /* 0x000fe20000000000 */
[----:B------:R-:W-:Y:S01]  /*1c70*/  UMOV UR39, 0x8410490 ;  /* 0x0841049000277882 */ /* 0x000fe20000000000 */
[----:B------:R2:W-:Y:S01]  /*1c80*/  UTCHMMA gdesc[UR14], gdesc[UR4], tmem[UR24], tmem[UR34], idesc[UR35], !UPT ;  /* 0x00ff22040e0075ea */ /* 0x0005e2000f800018 */
[----:B------:R-:W-:Y:S01]  /*1c90*/  UMOV UR40, 0x0 ;  /* 0x0000000000287882 */ /* 0x000fe20000000000 */
[----:B------:R-:W-:Y:S01]  /*1ca0*/  UMOV UR41, 0x8410490 ;  /* 0x0841049000297882 */ /* 0x000fe20000000000 */
[----:B------:R2:W-:Y:S01]  /*1cb0*/  UTCHMMA gdesc[UR32], gdesc[UR30], tmem[UR24], tmem[UR36], idesc[UR37], UPT ;  /* 0x00ff241e200075ea */ /* 0x0005e2000b800018 */
[----:B------:R2:W-:Y:S01]  /*1cc0*/  UTCHMMA gdesc[UR16], gdesc[UR18], tmem[UR24], tmem[UR38], idesc[UR39], UPT ;  /* 0x00ff2612100075ea */ /* 0x0005e2000b800018 */
[----:B------:R2:W-:Y:S01]  /*1cd0*/  UTCHMMA gdesc[UR26], gdesc[UR28], tmem[UR24], tmem[UR40], idesc[UR41], UPT ;  /* 0x00ff281c1a0075ea */ /* 0x0005e2000b800018 */
[----:B------:R-:W-:Y:S01]  /*1ce0*/  NOP ;  /* 0x0000000000007918 */ /* 0x000fe20000000000 */
.L_x_57:
[----:B------:R-:W-:Y:S01]  /*1cf0*/  ELECT P0, URZ, PT ;  /* 0x0000000000ff782f */ /* 0x000fe20003800000 */
[----:B--2---:R-:W-:Y:S01]  /*1d00*/  UMOV UR4, UR6 ;  /* 0x0000000600047c82 */ /* 0x004fe20008000000 */
[----:B------:R-:W-:Y:S02]  /*1d10*/  UMOV UR5, URZ ;  /* 0x000000ff00057c82 */ /* 0x000fe40008000000 */
[----:B------:R-:W-:-:S13]  /*1d20*/  ISETP.LT.U32.AND P0, PT, R132, 0x20, P0 ;  /* 0x000000208400780c */ /* 0x000fda0000701070 */
[----:B------:R-:W-:Y:S01]  /*1d30*/  VOTEU.ANY UP0, P0 ;  /* 0x0000000000ff7886 */ /* 0x000fe20000000100 */
[----:B------:R-:W-:Y:S01]  /*1d40*/  VOTEU.ANY UP1, P0 ;  /* 0x0000000000ff7886 */ /* 0x000fe20000020100 */
[----:B------:R-:W-:-:S03]  /*1d50*/  ISETP.GE.U32.AND P0, PT, R12, 0x41, PT ;  /* 0x000000410c00780c */ /* 0x000fc60003f06070 */
[----:B------:R-:W-:Y:S02]  /*1d60*/  @UP0 UMOV UR4, UR4 ;  /* 0x0000000400040c82 */ /* 0x000fe40008000000 */
[----:B------:R2:W-:Y:S01]  /*1d70*/  @UP1 UTCBAR [UR4], URZ ;  /* 0x000000ff040013e9 */ /* 0x0005e200080000ff */
[----:B------:R-:W-:Y:S06]  /*1d80*/  BAR.SYNC.DEFER_BLOCKING 0x0 ;  /* 0x0000000000007b1d */ /* 0x000fec0000010000 */
[----:B------:R-:W3:Y:S02]  /*1d90*/  SYNCS.PHASECHK.TRANS64.TRYWAIT P1, [UR8+0x18010], RZ ;  /* 0x018010ffff0075a7 */ /* 0x000ee40008021108 */
[----:B--23--:R-:W-:Y:S05]  /*1da0*/  @!P1 BRA `(.L_x_58) ;  /* 0x00000010001c9947 */ /* 0x00cfea0003800000 */
.L_x_71:
[----:B------:R-:W-:Y:S01]  /*1db0*/  IMAD.MOV.U32 R2, RZ, RZ, RZ ;  /* 0x000000ffff027224 */ /* 0x000fe200078e00ff */
[----:B------:R-:W-:Y:S06]  /*1dc0*/  @!P0 BRA `(.L_x_55) ;  /* 0x0000000400648947 */ /* 0x000fec0003800000 */
[----:B------:R-:W2:Y:S01]  /*1dd0*/  LDCU UR25, c[0x0][0x3a0] ;  /* 0x00007400ff1977ac */ /* 0x000ea20008000800 */
[----:B------:R-:W-:Y:S01]  /*1de0*/  UMOV UR13, 0x1 ;  /* 0x00000001000d7882 */ /* 0x000fe20000000000 */
[----:B------:R-:W-:-:S05]  /*1df0*/  UMOV UR6, 0x40 ;  /* 0x0000004000067882 */ /* 0x000fca0000000000 */
.L_x_62:
[----:B------:R-:W-:Y:S01]  /*1e00*/  BAR.SYNC.DEFER_BLOCKING 0x0 ;  /* 0x0000000000007b1d */ /* 0x000fe20000010000 */
[----:B------:R-:W-:Y:S01]  /*1e10*/  ULEA UR17, UR13, UR8, 0x3 ;  /* 0x000000080d117291 */ /* 0x000fe2000f8e18ff */
[----:B------:R-:W-:Y:S01]  /*1e20*/  @!P3 IMAD.MOV.U32 R3, RZ, RZ, 0xc000 ;  /* 0x0000c000ff03b424 */ /* 0x000fe200078e00ff */
[----:B------:R-:W-:Y:S01]  /*1e30*/  ELECT P1, URZ, PT ;  /* 0x0000000000ff782f */ /* 0x000fe20003820000 */
[----:B------:R-:W-:-:S03]  /*1e40*/  ULEA UR4, UR13, UR8, 0xe ;  /* 0x000000080d047291 */ /* 0x000fc6000f8e70ff */
[----:B------:R-:W-:Y:S02]  /*1e50*/  ISETP.LT.U32.AND P1, PT, R132, 0x20, P1 ;  /* 0x000000208400780c */ /* 0x000fe40000f21070 */
[----:B------:R-:W-:Y:S01]  /*1e60*/  ELECT P0, URZ, PT ;  /* 0x0000000000ff782f */ /* 0x000fe20003800000 */
[----:B------:R-:W-:-:S03]  /*1e70*/  UIADD3 UR4, UPT, UPT, UR4, 0x10000, URZ ;  /* 0x0001000004047890 */ /* 0x000fc6000fffe0ff */
[----:B------:R-:W-:Y:S01]  /*1e80*/  ISETP.LT.U32.AND P0, PT, R132, 0x80, P0 ;  /* 0x000000808400780c */ /* 0x000fe20000701070 */
[----:B------:R-:W-:Y:S02]  /*1e90*/  ULEA UR14, UR13, UR8, 0xf ;  /* 0x000000080d0e7291 */ /* 0x000fe4000f8e78ff */
[----:B------:R-:W-:Y:S01]  /*1ea0*/  ULOP3.LUT UR15, UR9, 0x3, URZ, 0xc0, !UPT ;  /* 0x00000003090f7892 */ /* 0x000fe2000f8ec0ff */
[----:B------:R-:W-:-:S03]  /*1eb0*/  UMOV UR31, UR6 ;  /* 0x00000006001f7c82 */ /* 0x000fc60008000000 */
[----:B------:R-:W-:Y:S01]  /*1ec0*/  ULEA UR28, UR15, UR14, 0xd ;  /* 0x0000000e0f1c7291 */ /* 0x000fe2000f8e68ff */
[----:B------:R-:W-:Y:S01]  /*1ed0*/  VOTEU.ANY UP0, P1 ;  /* 0x0000000000ff7886 */ /* 0x000fe20000800100 */
[----:B------:R-:W-:Y:S01]  /*1ee0*/  ULEA UR30, UR15, UR12, 0x6 ;  /* 0x0000000c0f1e7291 */ /* 0x000fe2000f8e30ff */
[----:B------:R3:W-:Y:S03]  /*1ef0*/  @!P3 SYNCS.ARRIVE.TRANS64 RZ, [UR17+0x18000], R3 ;  /* 0x01800003ffffb9a7 */ /* 0x0007e60008000011 */
[----:B------:R-:W-:Y:S01]  /*1f00*/  VOTEU.ANY UP1, P0 ;  /* 0x0000000000ff7886 */ /* 0x000fe20000020100 */
[----:B------:R-:W-:Y:S01]  /*1f10*/  @UP0 UIADD3 UR5, UPT, UPT, UR17, 0x18000, URZ ;  /* 0x0001800011050890 */ /* 0x000fe2000fffe0ff */
[----:B------:R-:W-:Y:S01]  /*1f20*/  VOTEU.ANY UP0, P1 ;  /* 0x0000000000ff7886 */ /* 0x000fe20000800100 */
[----:B------:R-:W-:Y:S02]  /*1f30*/  BAR.SYNC.DEFER_BLOCKING 0x0 ;  /* 0x0000000000007b1d */ /* 0x000fe40000010000 */
[----:B------:R-:W-:Y:S01]  /*1f40*/  @UP1 UIADD3 UR29, UPT, UPT, UR17, 0x18000, URZ ;  /* 0x00018000111d1890 */ /* 0x000fe2000fffe0ff */
[----:B---3--:R-:W-:-:S03]  /*1f50*/  IMAD.U32 R3, R2, -0x80000000, RZ ;  /* 0x8000000002037824 */ /* 0x008fc600078e00ff */
[----:B------:R-:W-:Y:S01]  /*1f60*/  VOTEU.ANY UP1, P0 ;  /* 0x0000000000ff7886 */ /* 0x000fe20000020100 */
[----:B------:R3:W-:Y:S01]  /*1f70*/  @UP0 UTMALDG.2D [UR4], [UR20] ;  /* 0x00000004140005b4 */ /* 0x0007e20008008000 */
[----:B------:R-:W-:Y:S01]  /*1f80*/  UISETP.NE.U32.AND UP0, UPT, UR9, URZ, UPT ;  /* 0x000000ff0900728c */ /* 0x000fe2000bf05070 */
[----:B------:R5:W-:Y:S06]  /*1f90*/  MEMBAR.ALL.CTA ;  /* 0x0000000000007992 */ /* 0x000bec0000008000 */
[----:B-----5:R-:W5:Y:S02]  /*1fa0*/  FENCE.VIEW.ASYNC.S ;  /* 0x00000000000073c6 */ /* 0x020f640000000000 */
[----:B-----5:R-:W-:Y:S06]  /*1fb0*/  BAR.SYNC.DEFER_BLOCKING 0x0 ;  /* 0x0000000000007b1d */ /* 0x020fec0000010000 */
[----:B------:R3:W-:Y:S02]  /*1fc0*/  @UP1 UTMALDG.2D [UR28], [UR22] ;  /* 0x0000001c160015b4 */ /* 0x0007e40008008000 */
[----:B------:R-:W-:Y:S06]  /*1fd0*/  BAR.SYNC.DEFER_BLOCKING 0x0 ;  /* 0x0000000000007b1d */ /* 0x000fec0000010000 */
[----:B------:R-:W5:Y:S02]  /*1fe0*/  SYNCS.PHASECHK.TRANS64.TRYWAIT P0, [UR17+0x18000], R3 ;  /* 0x01800003ff0075a7 */ /* 0x000f640008001111 */
[----:B---3-5:R-:W-:Y:S05]  /*1ff0*/  @!P0 BRA `(.L_x_59) ;  /* 0x0000000c00948947 */ /* 0x028fea0003800000 */
.L_x_72:
        /* <DEDUP_REMOVED lines=11> */
[----:B------:R-:W-:Y:S02]  /*20b0*/  UIADD3 UR28, UP0, UPT, UR18, 0x2, URZ ;  /* 0x00000002121c7890 */ /* 0x000fe4000ff1e0ff */
[----:B------:R-:W-:Y:S02]  /*20c0*/  UIADD3 UR30, UP1, UPT, UR26, 0x80, URZ ;  /* 0x000000801a1e7890 */ /* 0x000fe4000ff3e0ff */
[----:B------:R-:W-:Y:S02]  /*20d0*/  UIADD3 UR32, UP2, UPT, UR18, 0x4, URZ ;  /* 0x0000000412207890 */ /* 0x000fe4000ff5e0ff */
[----:B------:R-:W-:Y:S02]  /*20e0*/  UIADD3 UR34, UP3, UPT, UR26, 0x100, URZ ;  /* 0x000001001a227890 */ /* 0x000fe4000ff7e0ff */
[----:B------:R-:W-:-:S02]  /*20f0*/  ULOP3.LUT UR4, UR15, 0x2000000, URZ, 0xfc, !UPT ;  /* 0x020000000f047892 */ /* 0x000fc4000f8efcff */
[----:B------:R-:W-:Y:S02]  /*2100*/  UIADD3.X UR29, UPT, UPT, UR19, URZ, URZ, UP0, !UPT ;  /* 0x000000ff131d7290 */ /* 0x000fe400087fe4ff */
[----:B------:R-:W-:Y:S02]  /*2110*/  UIADD3.X UR31, UPT, UPT, UR27, URZ, URZ, UP1, !UPT ;  /* 0x000000ff1b1f7290 */ /* 0x000fe40008ffe4ff */
[----:B------:R-:W-:Y:S02]  /*2120*/  UIADD3.X UR33, UPT, UPT, UR19, URZ, URZ, UP2, !UPT ;  /* 0x000000ff13217290 */ /* 0x000fe400097fe4ff */
[----:B------:R-:W-:Y:S01]  /*2130*/  UIADD3.X UR35, UPT, UPT, UR27, URZ, URZ, UP3, !UPT ;  /* 0x000000ff1b237290 */ /* 0x000fe20009ffe4ff */
        /* <DEDUP_REMOVED lines=8> */
[----:B------:R3:W-:Y:S01]  /*21c0*/  UTCHMMA gdesc[UR14], gdesc[UR4], tmem[UR24], tmem[UR36], idesc[UR37], UPT ;  /* 0x00ff24040e0075ea */ /* 0x0007e2000b800018 */
[----:B------:R-:W-:Y:S01]  /*21d0*/  UMOV UR42, 0x0 ;  /* 0x00000000002a7882 */ /* 0x000fe20000000000 */
[----:B------:R-:W-:Y:S01]  /*21e0*/  UMOV UR43, 0x8410490 ;  /* 0x08410490002b7882 */ /* 0x000fe20000000000 */
[----:B------:R3:W-:Y:S01]  /*21f0*/  UTCHMMA gdesc[UR18], gdesc[UR26], tmem[UR24], tmem[UR38], idesc[UR39], UPT ;  /* 0x00ff261a120075ea */ /* 0x0007e2000b800018 */
[----:B------:R3:W-:Y:S01]  /*2200*/  UTCHMMA gdesc[UR28], gdesc[UR30], tmem[UR24], tmem[UR40], idesc[UR41], UPT ;  /* 0x00ff281e1c0075ea */ /* 0x0007e2000b800018 */
[----:B------:R3:W-:Y:S01]  /*2210*/  UTCHMMA gdesc[UR32], gdesc[UR34], tmem[UR24], tmem[UR42], idesc[UR43], UPT ;  /* 0x00ff2a22200075ea */ /* 0x0007e2000b800018 */
[----:B------:R-:W-:Y:S01]  /*2220*/  NOP ;  /* 0x0000000000007918 */ /* 0x000fe20000000000 */
.L_x_60:
[----:B------:R-:W-:Y:S01]  /*2230*/  ELECT P0, URZ, PT ;  /* 0x0000000000ff782f */ /* 0x000fe20003800000 */
[----:B---3--:R-:W-:-:S03]  /*2240*/  UIADD3 UR4, UPT, UPT, UR17, 0x18010, URZ ;  /* 0x0001801011047890 */ /* 0x008fc6000fffe0ff */
[----:B------:R-:W-:Y:S01]  /*2250*/  ISETP.LT.U32.AND P0, PT, R132, 0x20, P0 ;  /* 0x000000208400780c */ /* 0x000fe20000701070 */
[----:B------:R-:W-:-:S12]  /*2260*/  UMOV UR5, URZ ;  /* 0x000000ff00057c82 */ /* 0x000fd80008000000 */
[----:B------:R-:W-:Y:S01]  /*2270*/  VOTEU.ANY UP0, P0 ;  /* 0x0000000000ff7886 */ /* 0x000fe20000000100 */
[----:B------:R-:W-:-:S04]  /*2280*/  VOTEU.ANY UP1, P0 ;  /* 0x0000000000ff7886 */ /* 0x000fc80000020100 */
[----:B------:R-:W-:Y:S02]  /*2290*/  @UP0 UMOV UR4, UR4 ;  /* 0x0000000400040c82 */ /* 0x000fe40008000000 */
[----:B------:R3:W-:Y:S01]  /*22a0*/  @UP1 UTCBAR [UR4], URZ ;  /* 0x000000ff040013e9 */ /* 0x0007e200080000ff */
[----:B------:R-:W-:Y:S06]  /*22b0*/  BAR.SYNC.DEFER_BLOCKING 0x0 ;  /* 0x0000000000007b1d */ /* 0x000fec0000010000 */
[----:B------:R-:W5:Y:S02]  /*22c0*/  SYNCS.PHASECHK.TRANS64.TRYWAIT P0, [UR17+0x18010], R3 ;  /* 0x01801003ff0075a7 */ /* 0x000f640008001111 */
[----:B---3-5:R-:W-:Y:S05]  /*22d0*/  @!P0 BRA `(.L_x_61) ;  /* 0x0000000800e88947 */ /* 0x028fea0003800000 */
.L_x_73:
[----:B------:R-:W-:Y:S02]  /*22e0*/  UIADD3 UR13, UPT, UPT, UR13, 0x1, URZ ;  /* 0x000000010d0d7890 */ /* 0x000fe4000fffe0ff */
[----:B------:R-:W-:Y:S02]  /*22f0*/  UIADD3 UR6, UPT, UPT, UR6, 0x40, URZ ;  /* 0x0000004006067890 */ /* 0x000fe4000fffe0ff */
[----:B------:R-:W-:-:S04]  /*2300*/  UISETP.NE.U32.AND UP0, UPT, UR13, 0x2, UPT ;  /* 0x000000020d00788c */ /* 0x000fc8000bf05070 */
[----:B------:R-:W-:Y:S02]  /*2310*/  USEL UR13, UR13, URZ, UP0 ;  /* 0x000000ff0d0d7287 */ /* 0x000fe40008000000 */
[----:B------:R-:W-:Y:S02]  /*2320*/  USEL UR4, URZ, 0x1, UP0 ;  /* 0x00000001ff047887 */ /* 0x000fe40008000000 */
[----:B--2---:R-:W-:-:S04]  /*2330*/  UISETP.GE.AND UP0, UPT, UR6, UR25, UPT ;  /* 0x000000190600728c */ /* 0x004fc8000bf06270 */
[----:B------:R-:W-:-:S05]  /*2340*/  LOP3.LUT R2, R2, UR4, RZ, 0x3c, !PT ;  /* 0x0000000402027c12 */ /* 0x000fca000f8e3cff */
[----:B------:R-:W-:Y:S05]  /*2350*/  BRA.U !UP0, `(.L_x_62) ;  /* 0xfffffff908a87547 */ /* 0x000fea000b83ffff */
.L_x_55:
[----:B-----5:R-:W-:Y:S06]  /*2360*/  BAR.SYNC.DEFER_BLOCKING 0x0 ;  /* 0x0000000000007b1d */ /* 0x020fec0000010000 */
[----:B------:R-:W-:Y:S04]  /*2370*/  BSSY.RECONVERGENT B4, `(.L_x_63) ;  /* 0x0000004000047945 */ /* 0x000fe80003800200 */
[----:B------:R-:W-:Y:S05]  /*2380*/  @P3 BRA `(.L_x_64) ;  /* 0x0000000000083947 */ /* 0x000fea0003800000 */
[----:B------:R-:W2:Y:S02]  /*2390*/  SYNCS.CCTL.IV [UR8+0x18000] ;  /* 0x01800000ff0079b1 */ /* 0x000ea40008000008 */
[----:B--2---:R-:W2:Y:S02]  /*23a0*/  SYNCS.CCTL.IV [UR8+0x18010] ;  /* 0x01801000ff0079b1 */ /* 0x004ea40008000008 */
.L_x_64:
[----:B------:R-:W-:Y:S05]  /*23b0*/  BSYNC.RECONVERGENT B4 ;  /* 0x0000000000047941 */ /* 0x000fea0003800200 */
.L_x_63:
[----:B--2---:R-:W-:Y:S06]  /*23c0*/  BAR.SYNC.DEFER_BLOCKING 0x0 ;  /* 0x0000000000007b1d */ /* 0x004fec0000010000 */
[----:B------:R-:W-:Y:S04]  /*23d0*/  BSSY.RECONVERGENT B4, `(.L_x_65) ;  /* 0x0000004000047945 */ /* 0x000fe80003800200 */
[----:B------:R-:W-:Y:S05]  /*23e0*/  @P3 BRA `(.L_x_66) ;  /* 0x0000000000083947 */ /* 0x000fea0003800000 */
[----:B------:R-:W2:Y:S02]  /*23f0*/  SYNCS.CCTL.IV [UR8+0x18008] ;  /* 0x01800800ff0079b1 */ /* 0x000ea40008000008 */
[----:B--2---:R-:W2:Y:S02]  /*2400*/  SYNCS.CCTL.IV [UR8+0x18018] ;  /* 0x01801800ff0079b1 */ /* 0x004ea40008000008 */
.L_x_66:
[----:B------:R-:W-:Y:S05]  /*2410*/  BSYNC.RECONVERGENT B4 ;  /* 0x0000000000047941 */ /* 0x000fea0003800200 */
.L_x_65:
[----:B------:R-:W-:Y:S01]  /*2420*/  ULOP3.LUT UR5, UR9, 0x3, URZ, 0xc0, !UPT ;  /* 0x0000000309057892 */ /* 0x000fe2000f8ec0ff */
[C---:B------:R-:W-:Y:S01]  /*2430*/  IMAD.SHL.U32 R2, R0.reuse, 0x10, RZ ;  /* 0x0000001000027824 */ /* 0x040fe200078e00ff */
[----:B------:R-:W-:Y:S01]  /*2440*/  USHF.L.U32 UR9, UR9, 0x5, URZ ;  /* 0x0000000509097899 */ /* 0x000fe200080006ff */
[C---:B------:R-:W-:Y:S01]  /*2450*/  IMAD.SHL.U32 R3, R0.reuse, 0x100, RZ ;  /* 0x0000010000037824 */ /* 0x040fe200078e00ff */
[----:B------:R-:W-:Y:S01]  /*2460*/  ULEA UR4, UR5, UR24, 0x15 ;  /* 0x0000001805047291 */ /* 0x000fe2000f8ea8ff */
[----:B------:R-:W-:Y:S01]  /*2470*/  IMAD.SHL.U32 R0, R0, 0x80, RZ ;  /* 0x0000008000007824 */ /* 0x000fe200078e00ff */
[----:B------:R-:W-:Y:S02]  /*2480*/  ULOP3.LUT UR9, UR9, 0x80, URZ, 0xc0, !UPT ;  /* 0x0000008009097892 */ /* 0x000fe4000f8ec0ff */
[----:B------:R-:W-:Y:S02]  /*2490*/  LOP3.LUT R3, R2, 0x8070, R3, 0xc8, !PT ;  /* 0x0000807002037812 */ /* 0x000fe400078ec803 */
[----:B------:R-:W-:Y:S01]  /*24a0*/  ELECT P0, URZ, PT ;  /* 0x0000000000ff782f */ /* 0x000fe20003800000 */
[----:B------:R-:W-:Y:S01]  /*24b0*/  UIADD3 UR4, UPT, UPT, UR4, UR9, URZ ;  /* 0x0000000904047290 */ /* 0x000fe2000fffe0ff */
[----:B------:R-:W-:Y:S01]  /*24c0*/  LOP3.LUT R0, R3, 0x3f80, R0, 0xf8, !PT ;  /* 0x00003f8003007812 */ /* 0x000fe200078ef800 */
[----:B------:R-:W-:Y:S01]  /*24d0*/  UMOV UR6, UR7 ;  /* 0x0000000700067c82 */ /* 0x000fe20008000000 */
[----:B------:R-:W-:-:S02]  /*24e0*/  ISETP.LT.U32.AND P0, PT, R132, 0x80, P0 ;  /* 0x000000808400780c */ /* 0x000fc40000701070 */
[C---:B------:R-:W-:Y:S02]  /*24f0*/  LOP3.LUT R2, R0.reuse, 0x10, RZ, 0x3c, !PT ;  /* 0x0000001000027812 */ /* 0x040fe400078e3cff */
[----:B------:R-:W-:Y:S02]  /*2500*/  LOP3.LUT R3, R0, 0x20, RZ, 0x3c, !PT ;  /* 0x0000002000037812 */ /* 0x000fe400078e3cff */
[----:B----4-:R-:W3:Y:S01]  /*2510*/  LDTM.x128 R4, tmem[UR4] ;  /* 0x00000004000479ee */ /* 0x010ee200083c0000 */
[----:B------:R-:W-:Y:S01]  /*2520*/  NOP ;  /* 0x0000000000007918 */ /* 0x000fe20000000000 */
[----:B------:R-:W-:Y:S02]  /*2530*/  ULEA UR4, UR5, UR8, 0xe ;  /* 0x0000000805047291 */ /* 0x000fe4000f8e70ff */
[----:B------:R-:W-:-:S03]  /*2540*/  ULEA UR5, UR5, UR12, 0x6 ;  /* 0x0000000c05057291 */ /* 0x000fc6000f8e30ff */
[----:B---3--:R-:W-:Y:S01]  /*2550*/  VOTEU.ANY UP1, P0 ;  /* 0x0000000000ff7886 */ /* 0x008fe20000020100 */
[----:B------:R-:W-:Y:S01]  /*2560*/  VOTEU.ANY UP0, P0 ;  /* 0x0000000000ff7886 */ /* 0x000fe20000000100 */
[----:B------:R-:W-:Y:S02]  /*2570*/  F2FP.BF16.F32.PACK_AB R4, R5, R4 ;  /* 0x000000040504723e */ /* 0x000fe400000010ff */
[----:B------:R-:W-:Y:S02]  /*2580*/  F2FP.BF16.F32.PACK_AB R68, R69, R68 ;  /* 0x000000444544723e */ /* 0x000fe400000010ff */
[----:B------:R-:W-:Y:S02]  /*2590*/  F2FP.BF16.F32.PACK_AB R5, R7, R6 ;  /* 0x000000060705723e */ /* 0x000fe400000010ff */
[----:B------:R-:W-:Y:S02]  /*25a0*/  F2FP.BF16.F32.PACK_AB R12, R13, R12 ;  /* 0x0000000c0d0c723e */ /* 0x000fe400000010ff */
[----:B------:R-:W-:-:S02]  /*25b0*/  F2FP.BF16.F32.PACK_AB R69, R71, R70 ;  /* 0x000000464745723e */ /* 0x000fc400000010ff */
[----:B------:R-:W-:Y:S02]  /*25c0*/  F2FP.BF16.F32.PACK_AB R76, R77, R76 ;  /* 0x0000004c4d4c723e */ /* 0x000fe400000010ff */
[----:B------:R-:W-:Y:S02]  /*25d0*/  F2FP.BF16.F32.PACK_AB R6, R9, R8 ;  /* 0x000000080906723e */ /* 0x000fe400000010ff */
[----:B------:R-:W-:Y:S02]  /*25e0*/  F2FP.BF16.F32.PACK_AB R7, R11, R10 ;  /* 0x0000000a0b07723e */ /* 0x000fe400000010ff */
[----:B------:R-:W-:Y:S02]  /*25f0*/  F2FP.BF16.F32.PACK_AB R13, R15, R14 ;  /* 0x0000000e0f0d723e */ /* 0x000fe400000010ff */
[----:B------:R-:W-:Y:S01]  /*2600*/  F2FP.BF16.F32.PACK_AB R20, R21, R20 ;  /* 0x000000141514723e */ /* 0x000fe200000010ff */
[----:B--2---:R2:W-:Y:S01]  /*2610*/  STS.128 [R0+UR8], R4 ;  /* 0x0000000400007988 */ /* 0x0045e20008000c08 */
[----:B------:R-:W-:-:S02]  /*2620*/  F2FP.BF16.F32.PACK_AB R70, R73, R72 ;  /* 0x000000484946723e */ /* 0x000fc400000010ff */
[----:B------:R-:W-:Y:S02]  /*2630*/  F2FP.BF16.F32.PACK_AB R71, R75, R74 ;  /* 0x0000004a4b47723e */ /* 0x000fe400000010ff */
[----:B------:R-:W-:Y:S02]  /*2640*/  F2FP.BF16.F32.PACK_AB R77, R79, R78 ;  /* 0x0000004e4f4d723e */ /* 0x000fe400000010ff */
[----:B------:R-:W-:Y:S01]  /*2650*/  F2FP.BF16.F32.PACK_AB R84, R85, R84 ;  /* 0x000000545554723e */ /* 0x000fe200000010ff */
[----:B------:R3:W-:Y:S01]  /*2660*/  STS.128 [R0+UR8+0x4000], R68 ;  /* 0x0040004400007988 */ /* 0x0007e20008000c08 */
[----:B------:R-:W-:Y:S02]  /*2670*/  F2FP.BF16.F32.PACK_AB R14, R17, R16 ;  /* 0x00000010110e723e */ /* 0x000fe400000010ff */
[----:B------:R-:W-:Y:S02]  /*2680*/  F2FP.BF16.F32.PACK_AB R15, R19, R18 ;  /* 0x00000012130f723e */ /* 0x000fe400000010ff */
[----:B------:R-:W-:-:S02]  /*2690*/  F2FP.BF16.F32.PACK_AB R21, R23, R22 ;  /* 0x000000161715723e */ /* 0x000fc400000010ff */
[----:B------:R-:W-:Y:S01]  /*26a0*/  F2FP.BF16.F32.PACK_AB R28, R29, R28 ;  /* 0x0000001c1d1c723e */ /* 0x000fe200000010ff */
[----:B------:R4:W-:Y:S01]  /*26b0*/  STS.128 [R2+UR8], R12 ;  /* 0x0000000c02007988 */ /* 0x0009e20008000c08 */
[----:B------:R-:W-:Y:S02]  /*26c0*/  F2FP.BF16.F32.PACK_AB R78, R81, R80 ;  /* 0x00000050514e723e */ /* 0x000fe400000010ff */
[----:B------:R-:W-:Y:S02]  /*26d0*/  F2FP.BF16.F32.PACK_AB R79, R83, R82 ;  /* 0x00000052534f723e */ /* 0x000fe400000010ff */
[----:B------:R-:W-:Y:S02]  /*26e0*/  F2FP.BF16.F32.PACK_AB R85, R87, R86 ;  /* 0x000000565755723e */ /* 0x000fe400000010ff */
[----:B------:R-:W-:Y:S01]  /*26f0*/  F2FP.BF16.F32.PACK_AB R92, R93, R92 ;  /* 0x0000005c5d5c723e */ /* 0x000fe200000010ff */
[----:B------:R4:W-:Y:S01]  /*2700*/  STS.128 [R2+UR8+0x4000], R76 ;  /* 0x0040004c02007988 */ /* 0x0009e20008000c08 */
[----:B------:R-:W-:-:S02]  /*2710*/  F2FP.BF16.F32.PACK_AB R22, R25, R24 ;  /* 0x000000181916723e */ /* 0x000fc400000010ff */
[----:B------:R-:W-:Y:S02]  /*2720*/  F2FP.BF16.F32.PACK_AB R23, R27, R26 ;  /* 0x0000001a1b17723e */ /* 0x000fe400000010ff */
[----:B------:R-:W-:Y:S02]  /*2730*/  F2FP.BF16.F32.PACK_AB R29, R31, R30 ;  /* 0x0000001e1f1d723e */ /* 0x000fe400000010ff */
[----:B------:R-:W-:Y:S01]  /*2740*/  F2FP.BF16.F32.PACK_AB R36, R37, R36 ;  /* 0x000000242524723e */ /* 0x000fe200000010ff */
[----:B------:R4:W-:Y:S01]  /*2750*/  STS.128 [R3+UR8], R20 ;  /* 0x0000001403007988 */ /* 0x0009e20008000c08 */
[----:B------:R-:W-:Y:S02]  /*2760*/  F2FP.BF16.F32.PACK_AB R86, R89, R88 ;  /* 0x000000585956723e */ /* 0x000fe400000010ff */
[----:B------:R-:W-:Y:S02]  /*2770*/  F2FP.BF16.F32.PACK_AB R87, R91, R90 ;  /* 0x0000005a5b57723e */ /* 0x000fe400000010ff */
[----:B------:R-:W-:-:S02]  /*2780*/  F2FP.BF16.F32.PACK_AB R93, R95, R94 ;  /* 0x0000005e5f5d723e */ /* 0x000fc400000010ff */
[----:B------:R-:W-:Y:S01]  /*2790*/  F2FP.BF16.F32.PACK_AB R100, R101, R100 ;  /* 0x000000646564723e */ /* 0x000fe200000010ff */
[----:B------:R4:W-:Y:S01]  /*27a0*/  STS.128 [R3+UR8+0x4000], R84 ;  /* 0x0040005403007988 */ /* 0x0009e20008000c08 */
        /* <DEDUP_REMOVED lines=8> */
[----:B------:R-:W-:Y:S02]  /*2830*/  LOP3.LUT R8, R0, 0x30, RZ, 0x3c, !PT ;  /* 0x0000003000087812 */ /* 0x000fe400078e3cff */
[----:B------:R-:W-:Y:S02]  /*2840*/  F2FP.BF16.F32.PACK_AB R38, R41, R40 ;  /* 0x000000282926723e */ /* 0x000fe400000010ff */
[----:B------:R-:W-:Y:S01]  /*2850*/  F2FP.BF16.F32.PACK_AB R39, R43, R42 ;  /* 0x0000002a2b27723e */ /* 0x000fe200000010ff */
[----:B------:R4:W-:Y:S01]  /*2860*/  STS.128 [R8+UR8], R28 ;  /* 0x0000001c08007988 */ /* 0x0009e20008000c08 */
[----:B------:R-:W-:-:S02]  /*2870*/  F2FP.BF16.F32.PACK_AB R45, R47, R46 ;  /* 0x0000002e2f2d723e */ /* 0x000fc400000010ff */
[----:B------:R-:W-:Y:S01]  /*2880*/  F2FP.BF16.F32.PACK_AB R52, R53, R52 ;  /* 0x000000343534723e */ /* 0x000fe200000010ff */
[----:B------:R4:W-:Y:S01]  /*2890*/  STS.128 [R8+UR8+0x4000], R92 ;  /* 0x0040005c08007988 */ /* 0x0009e20008000c08 */
[----:B------:R-:W-:Y:S02]  /*28a0*/  F2FP.BF16.F32.PACK_AB R102, R105, R104 ;  /* 0x000000686966723e */ /* 0x000fe400000010ff */
[----:B------:R-:W-:Y:S02]  /*28b0*/  F2FP.BF16.F32.PACK_AB R103, R107, R106 ;  /* 0x0000006a6b67723e */ /* 0x000fe400000010ff */
[----:B------:R-:W-:Y:S02]  /*28c0*/  F2FP.BF16.F32.PACK_AB R109, R111, R110 ;  /* 0x0000006e6f6d723e */ /* 0x000fe400000010ff */
[----:B------:R-:W-:Y:S02]  /*28d0*/  F2FP.BF16.F32.PACK_AB R116, R117, R116 ;  /* 0x000000747574723e */ /* 0x000fe400000010ff */
[----:B------:R-:W-:-:S02]  /*28e0*/  LOP3.LUT R9, R0, 0x40, RZ, 0x3c, !PT ;  /* 0x0000004000097812 */ /* 0x000fc400078e3cff */
[----:B------:R-:W-:Y:S02]  /*28f0*/  F2FP.BF16.F32.PACK_AB R46, R49, R48 ;  /* 0x00000030312e723e */ /* 0x000fe400000010ff */
[----:B------:R-:W-:Y:S01]  /*2900*/  F2FP.BF16.F32.PACK_AB R47, R51, R50 ;  /* 0x00000032332f723e */ /* 0x000fe200000010ff */
[----:B------:R4:W-:Y:S01]  /*2910*/  STS.128 [R9+UR8], R36 ;  /* 0x0000002409007988 */ /* 0x0009e20008000c08 */
[----:B------:R-:W-:Y:S02]  /*2920*/  F2FP.BF16.F32.PACK_AB R53, R55, R54 ;  /* 0x000000363735723e */ /* 0x000fe400000010ff */
[----:B------:R-:W-:Y:S01]  /*2930*/  F2FP.BF16.F32.PACK_AB R60, R61, R60 ;  /* 0x0000003c3d3c723e */ /* 0x000fe200000010ff */
[----:B------:R4:W-:Y:S01]  /*2940*/  STS.128 [R9+UR8+0x4000], R100 ;  /* 0x0040006409007988 */ /* 0x0009e20008000c08 */
[----:B------:R-:W-:Y:S02]  /*2950*/  F2FP.BF16.F32.PACK_AB R110, R113, R112 ;  /* 0x00000070716e723e */ /* 0x000fe400000010ff */
[----:B------:R-:W-:-:S02]  /*2960*/  F2FP.BF16.F32.PACK_AB R111, R115, R114 ;  /* 0x00000072736f723e */ /* 0x000fc400000010ff */
        /* <DEDUP_REMOVED lines=11> */
[----:B--2---:R-:W-:Y:S02]  /*2a20*/  LOP3.LUT R4, R0, 0x60, RZ, 0x3c, !PT ;  /* 0x0000006000047812 */ /* 0x004fe400078e3cff */
[----:B------:R-:W-:Y:S02]  /*2a30*/  F2FP.BF16.F32.PACK_AB R62, R65, R64 ;  /* 0x00000040413e723e */ /* 0x000fe400000010ff */
[----:B------:R-:W-:Y:S01]  /*2a40*/  F2FP.BF16.F32.PACK_AB R63, R67, R66 ;  /* 0x00000042433f723e */ /* 0x000fe200000010ff */
[----:B------:R4:W-:Y:S01]  /*2a50*/  STS.128 [R4+UR8], R52 ;  /* 0x0000003404007988 */ /* 0x0009e20008000c08 */
[----:B------:R-:W-:-:S02]  /*2a60*/  F2FP.BF16.F32.PACK_AB R126, R129, R128 ;  /* 0x00000080817e723e */ /* 0x000fc400000010ff */
[----:B------:R-:W-:Y:S01]  /*2a70*/  F2FP.BF16.F32.PACK_AB R127, R131, R130 ;  /* 0x00000082837f723e */ /* 0x000fe200000010ff */
[----:B------:R4:W-:Y:S01]  /*2a80*/  STS.128 [R4+UR8+0x4000], R116 ;  /* 0x0040007404007988 */ /* 0x0009e20008000c08 */
[----:B---3--:R-:W-:-:S05]  /*2a90*/  LOP3.LUT R0, R0, 0x70, RZ, 0x3c, !PT ;  /* 0x0000007000007812 */ /* 0x008fca00078e3cff */
[----:B------:R4:W-:Y:S04]  /*2aa0*/  STS.128 [R0+UR8], R60 ;  /* 0x0000003c00007988 */ /* 0x0009e80008000c08 */
[----:B------:R4:W-:Y:S01]  /*2ab0*/  STS.128 [R0+UR8+0x4000], R124 ;  /* 0x0040007c00007988 */ /* 0x0009e20008000c08 */
[----:B------:R2:W-:Y:S06]  /*2ac0*/  MEMBAR.ALL.CTA ;  /* 0x0000000000007992 */ /* 0x0005ec0000008000 */
[----:B--2---:R-:W2:Y:S02]  /*2ad0*/  FENCE.VIEW.ASYNC.S ;  /* 0x00000000000073c6 */ /* 0x004ea40000000000 */
[----:B--2---:R-:W-:Y:S06]  /*2ae0*/  BAR.SYNC.DEFER_BLOCKING 0x0 ;  /* 0x0000000000007b1d */ /* 0x004fec0000010000 */
[----:B------:R4:W-:Y:S01]  /*2af0*/  @UP1 UTMASTG.2D [UR4], [UR10] ;  /* 0x000000040a0013b5 */ /* 0x0009e20008008000 */
[----:B------:R0:W-:Y:S01]  /*2b00*/  UTMACMDFLUSH ;  /* 0x00000000000079b7 */ /* 0x0001e20000000000 */
[----:B------:R-:W-:-:S04]  /*2b10*/  DEPBAR.LE SB0, 0x0 ;  /* 0x000080000000791a */ /* 0x000fc80000000000 */
[----:B------:R-:W-:Y:S08]  /*2b20*/  BAR.SYNC.DEFER_BLOCKING 0x0 ;  /* 0x0000000000007b1d */ /* 0x000ff00000010000 */
[----:B------:R-:W-:Y:S06]  /*2b30*/  BAR.SYNC.DEFER_BLOCKING 0x0 ;  /* 0x0000000000007b1d */ /* 0x000fec0000010000 */
[----:B----4-:R-:W-:Y:S05]  /*2b40*/  @P2 BRA `(.L_x_67) ;  /* 0x0000000000a02947 */ /* 0x010fea0003800000 */
[----:B------:R-:W2:Y:S01]  /*2b50*/  S2UR UR5, SR_CgaCtaId ;  /* 0x00000000000579c3 */ /* 0x000ea20000008800 */
[----:B------:R-:W-:Y:S01]  /*2b60*/  NOP ;  /* 0x0000000000007918 */ /* 0x000fe20000000000 */
[----:B------:R-:W-:Y:S01]  /*2b70*/  UMOV UR4, 0x50 ;  /* 0x0000005000047882 */ /* 0x000fe20000000000 */
[----:B------:R-:W-:Y:S02]  /*2b80*/  IMAD.U32 R0, RZ, RZ, UR24 ;  /* 0x00000018ff007e24 */ /* 0x000fe4000f8e00ff */
[----:B------:R-:W-:Y:S02]  /*2b90*/  IMAD.MOV.U32 R3, RZ, RZ, 0xff ;  /* 0x000000ffff037424 */ /* 0x000fe400078e00ff */
[----:B------:R-:W-:Y:S01]  /*2ba0*/  IMAD.MOV.U32 R7, RZ, RZ, 0x1 ;  /* 0x00000001ff077424 */ /* 0x000fe200078e00ff */
[----:B------:R-:W-:-:S04]  /*2bb0*/  LOP3.LUT R0, R0, 0xffff, RZ, 0xc0, !PT ;  /* 0x0000ffff00007812 */ /* 0x000fc800078ec0ff */
[----:B------:R-:W-:-:S05]  /*2bc0*/  SHF.R.U32.HI R0, RZ, 0x5, R0 ;  /* 0x00000005ff007819 */ /* 0x000fca0000011600 */
[----:B------:R-:W-:Y:S01]  /*2bd0*/  VIADD R2, R0, 0x10 ;  /* 0x0000001000027836 */ /* 0x000fe20000000000 */
[----:B------:R-:W-:Y:S01]  /*2be0*/  SHF.L.U32 R0, R3, R0, RZ ;  /* 0x0000000003007219 */ /* 0x000fe200000006ff */
[----:B--2---:R-:W-:-:S03]  /*2bf0*/  ULEA UR6, UR5, UR4, 0x18 ;  /* 0x0000000405067291 */ /* 0x004fc6000f8ec0ff */
[----:B------:R-:W-:-:S04]  /*2c00*/  SHF.L.U32 R3, R7, R2, RZ ;  /* 0x0000000207037219 */ /* 0x000fc800000006ff */
[----:B------:R-:W-:Y:S02]  /*2c10*/  LOP3.LUT R0, R3, R0, RZ, 0xfc, !PT ;  /* 0x0000000003007212 */ /* 0x000fe400078efcff */
[----:B------:R-:W2:Y:S02]  /*2c20*/  LDS R5, [UR6] ;  /* 0x00000006ff057984 */ /* 0x000ea40008000800 */
[C---:B------:R-:W-:Y:S02]  /*2c30*/  LOP3.LUT R2, R0.reuse, 0xffff, RZ, 0xc0, !PT ;  /* 0x0000ffff00027812 */ /* 0x040fe400078ec0ff */
[----:B--2---:R-:W-:-:S04]  /*2c40*/  LOP3.LUT R3, R0, 0xffff, R5, 0x80, !PT ;  /* 0x0000ffff00037812 */ /* 0x004fc800078e8005 */
[----:B------:R-:W-:-:S13]  /*2c50*/  ISETP.NE.AND P0, PT, R3, R2, PT ;  /* 0x000000020300720c */ /* 0x000fda0003f05270 */
[----:B------:R-:W-:Y:S05]  /*2c60*/  @P0 BRA `(.L_x_68) ;  /* 0x0000000000500947 */ /* 0x000fea0003800000 */
[----:B------:R-:W-:Y:S02]  /*2c70*/  SHF.R.U32.HI R5, RZ, 0x10, R5 ;  /* 0x00000010ff057819 */ /* 0x000fe40000011605 */
[----:B------:R-:W-:-:S04]  /*2c80*/  SHF.R.U32.HI R2, RZ, 0x10, R0 ;  /* 0x00000010ff027819 */ /* 0x000fc80000011600 */
[----:B------:R-:W-:-:S04]  /*2c90*/  LOP3.LUT R5, R5, R2, RZ, 0xc0, !PT ;  /* 0x0000000205057212 */ /* 0x000fc800078ec0ff */
[----:B------:R-:W-:-:S13]  /*2ca0*/  ISETP.NE.AND P0, PT, R5, R2, PT ;  /* 0x000000020500720c */ /* 0x000fda0003f05270 */
[----:B------:R-:W-:Y:S05]  /*2cb0*/  @P0 BRA `(.L_x_69) ;  /* 0x0000000000300947 */ /* 0x000fea0003800000 */
[----:B------:R-:W-:Y:S01]  /*2cc0*/  R2UR UR4, R0 ;  /* 0x00000000000472ca */ /* 0x000fe200000e0000 */
[----:B------:R-:W-:Y:S01]  /*2cd0*/  VOTEU.ANY UR5, UPT, PT ;  /* 0x0000000000057886 */ /* 0x000fe200038e0100 */
[----:B------:R-:W2:Y:S01]  /*2ce0*/  S2R R0, SR_LANEID ;  /* 0x0000000000007919 */ /* 0x000ea20000000000 */
[----:B------:R-:W-:-:S10]  /*2cf0*/  UFLO.U32 UR5, UR5 ;  /* 0x00000005000572bd */ /* 0x000fd400080e0000 */
[----:B------:R-:W-:-:S06]  /*2d00*/  ULOP3.LUT UR4, URZ, UR4, URZ, 0x33, !UPT ;  /* 0x00000004ff047292 */ /* 0x000fcc000f8e33ff */
[----:B------:R-:W-:-:S04]  /*2d10*/  IMAD.U32 R2, RZ, RZ, UR4 ;  /* 0x00000004ff027e24 */ /* 0x000fc8000f8e00ff */
[----:B------:R-:W3:Y:S02]  /*2d20*/  REDUX UR7, R2 ;  /* 0x00000000020773c4 */ /* 0x000ee40000000000 */
[----:B------:R4:W-:Y:S01]  /*2d30*/  UTCATOMSWS.AND URZ, UR4 ;  /* 0x0000000400ff79e3 */ /* 0x0009e20008000000 */
[----:B--2---:R-:W-:Y:S01]  /*2d40*/  ISETP.EQ.U32.AND P0, PT, R0, UR5, PT ;  /* 0x0000000500007c0c */ /* 0x004fe2000bf02070 */
[----:B---3--:R-:W-:-:S12]  /*2d50*/  IMAD.U32 R0, RZ, RZ, UR7 ;  /* 0x00000007ff007e24 */ /* 0x008fd8000f8e00ff */
[----:B------:R4:W-:Y:S01]  /*2d60*/  @P0 ATOMS.AND RZ, [UR6], R0 ;  /* 0x00000000ffff098c */ /* 0x0009e2000a800006 */
[----:B------:R-:W-:Y:S05]  /*2d70*/  BRA `(.L_x_67) ;  /* 0x0000000000147947 */ /* 0x000fea0003800000 */
.L_x_69:
[----:B------:R-:W-:-:S07]  /*2d80*/  MOV R2, 0x2da0 ;  /* 0x00002da000027802 */ /* 0x000fce0000000f00 */
[----:B-1----:R-:W-:Y:S05]  /*2d90*/  CALL.REL.NOINC `($__internal_0_$__cuda_sm10x_tcgen05_guardrail_trap_col_being_dealloced_not_returned_by_alloc) ;  /* 0x0000000000447944 */ /* 0x002fea0003c00000 */
[----:B------:R-:W-:Y:S05]  /*2da0*/  BRA `(.L_x_67) ;  /* 0x0000000000087947 */ /* 0x000fea0003800000 */
.L_x_68:
[----:B------:R-:W-:-:S07]  /*2db0*/  MOV R2, 0x2dd0 ;  /* 0x00002dd000027802 */ /* 0x000fce0000000f00 */
[----:B-1----:R-:W-:Y:S05]  /*2dc0*/  CALL.REL.NOINC `($__internal_2_$__cuda_sm10x_tcgen05_guardrail_trap_unallocated_columns_being_dealloced) ;  /* 0x0000000000507944 */ /* 0x002fea0003c00000 */
.L_x_67:
[----:B------:R-:W-:Y:S01]  /*2dd0*/  NOP ;  /* 0x0000000000007918 */ /* 0x000fe20000000000 */
[----:B----4-:R-:W-:Y:S05]  /*2de0*/  EXIT ;  /* 0x000000000000794d */ /* 0x010fea0003800000 */
.L_x_56:
[----:B------:R-:W2:Y:S02]  /*2df0*/  SYNCS.PHASECHK.TRANS64.TRYWAIT P0, [UR8+0x18000], RZ ;  /* 0x018000ffff0075a7 */ /* 0x000ea40008001108 */
[----:B--2---:R-:W-:Y:S05]  /*2e00*/  @!P0 BRA `(.L_x_56) ;  /* 0xfffffffc00f88947 */ /* 0x004fea000383ffff */
[----:B------:R-:W-:Y:S05]  /*2e10*/  BRA `(.L_x_70) ;  /* 0xffffffec00387947 */ /* 0x000fea000383ffff */
.L_x_58:
[----:B------:R-:W2:Y:S02]  /*2e20*/  SYNCS.PHASECHK.TRANS64.TRYWAIT P1, [UR8+0x18010], RZ ;  /* 0x018010ffff0075a7 */ /* 0x000ea40008021108 */
[----:B--2---:R-:W-:Y:S05]  /*2e30*/  @!P1 BRA `(.L_x_58) ;  /* 0xfffffffc00f89947 */ /* 0x004fea000383ffff */
[----:B------:R-:W-:Y:S05]  /*2e40*/  BRA `(.L_x_71) ;  /* 0xffffffec00d87947 */ /* 0x000fea000383ffff */
.L_x_59:
[----:B------:R-:W3:Y:S02]  /*2e50*/  SYNCS.PHASECHK.TRANS64.TRYWAIT P0, [UR17+0x18000], R3 ;  /* 0x01800003ff0075a7 */ /* 0x000ee40008001111 */
[----:B---3--:R-:W-:Y:S05]  /*2e60*/  @!P0 BRA `(.L_x_59) ;  /* 0xfffffffc00f88947 */ /* 0x008fea000383ffff */
[----:B------:R-:W-:Y:S05]  /*2e70*/  BRA `(.L_x_72) ;  /* 0xfffffff000607947 */ /* 0x000fea000383ffff */
.L_x_61:
[----:B------:R-:W3:Y:S02]  /*2e80*/  SYNCS.PHASECHK.TRANS64.TRYWAIT P0, [UR17+0x18010], R3 ;  /* 0x01801003ff0075a7 */ /* 0x000ee40008001111 */
[----:B---3--:R-:W-:Y:S05]  /*2e90*/  @!P0 BRA `(.L_x_61) ;  /* 0xfffffffc00f88947 */ /* 0x008fea000383ffff */
[----:B------:R-:W-:Y:S05]  /*2ea0*/  BRA `(.L_x_73) ;  /* 0xfffffff4000c7947 */ /* 0x000fea000383ffff */
        .weak           $__internal_0_$__cuda_sm10x_tcgen05_guardrail_trap_col_being_dealloced_not_returned_by_alloc
        .type           $__internal_0_$__cuda_sm10x_tcgen05_guardrail_trap_col_being_dealloced_not_returned_by_alloc,@function
        .size           $__internal_0_$__cuda_sm10x_tcgen05_guardrail_trap_col_being_dealloced_not_returned_by_alloc,($__internal_1_$__cuda_sm10x_tcgen05_guardrail_trap_phase_invalid_during_alloc - $__internal_0_$__cuda_sm10x_tcgen05_guardrail_trap_col_being_dealloced_not_returned_by_alloc)
$__internal_0_$__cuda_sm10x_tcgen05_guardrail_trap_col_being_dealloced_not_returned_by_alloc:
[----:B------:R-:W-:Y:S05]  /*2eb0*/  BPT.TRAP 0x1 ;  /* 0x000000040000795c */ /* 0x000fea0000300000 */
[----:B------:R-:W-:-:S04]  /*2ec0*/  IMAD.MOV.U32 R3, RZ, RZ, 0x0 ;  /* 0x00000000ff037424 */ /* 0x000fc800078e00ff */
[----:B------:R-:W-:Y:S05]  /*2ed0*/  RET.REL.NODEC R2 `(gluon_tcgen05) ;  /* 0xffffffd002487950 */ /* 0x000fea0003c3ffff */
        .weak           $__internal_1_$__cuda_sm10x_tcgen05_guardrail_trap_phase_invalid_during_alloc
        .type           $__internal_1_$__cuda_sm10x_tcgen05_guardrail_trap_phase_invalid_during_alloc,@function
        .size           $__internal_1_$__cuda_sm10x_tcgen05_guardrail_trap_phase_invalid_during_alloc,($__internal_2_$__cuda_sm10x_tcgen05_guardrail_trap_unallocated_columns_being_dealloced - $__internal_1_$__cuda_sm10x_tcgen05_guardrail_trap_phase_invalid_during_alloc)
$__internal_1_$__cuda_sm10x_tcgen05_guardrail_trap_phase_invalid_during_alloc:
[----:B------:R-:W-:Y:S05]  /*2ee0*/  BPT.TRAP 0x1 ;  /* 0x000000040000795c */ /* 0x000fea0000300000 */
[----:B------:R-:W-:-:S04]  /*2ef0*/  IMAD.MOV.U32 R3, RZ, RZ, 0x0 ;  /* 0x00000000ff037424 */ /* 0x000fc800078e00ff */
[----:B------:R-:W-:Y:S05]  /*2f00*/  RET.REL.NODEC R2 `(gluon_tcgen05) ;  /* 0xffffffd0023c7950 */ /* 0x000fea0003c3ffff */
        .weak           $__internal_2_$__cuda_sm10x_tcgen05_guardrail_trap_unallocated_columns_being_dealloced
        .type           $__internal_2_$__cuda_sm10x_tcgen05_guardrail_trap_unallocated_columns_being_dealloced,@function
        .size           $__internal_2_$__cuda_sm10x_tcgen05_guardrail_trap_unallocated_columns_being_dealloced,(.L_x_77 - $__internal_2_$__cuda_sm10x_tcgen05_guardrail_trap_unallocated_columns_being_dealloced)
$__internal_2_$__cuda_sm10x_tcgen05_guardrail_trap_unallocated_columns_being_dealloced:
[----:B------:R-:W-:Y:S05]  /*2f10*/  BPT.TRAP 0x1 ;  /* 0x000000040000795c */ /* 0x000fea0000300000 */
[----:B------:R-:W-:-:S04]  /*2f20*/  IMAD.MOV.U32 R3, RZ, RZ, 0x0 ;  /* 0x00000000ff037424 */ /* 0x000fc800078e00ff */
[----:B------:R-:W-:Y:S05]  /*2f30*/  RET.REL.NODEC R2 `(gluon_tcgen05) ;  /* 0xffffffd002307950 */ /* 0x000fea0003c3ffff */
.L_x_74:
[----:B------:R-:W-:-:S00]  /*2f40*/  BRA `(.L_x_74) ;  /* 0xfffffffc00fc7947 */ /* 0x000fc0000383ffff */
[----:B------:R-:W-:-:S00]  /*2f50*/  NOP ;  /* 0x0000000000007918 */ /* 0x000fc00000000000 */
        /* <DEDUP_REMOVED lines=10> */
.L_x_77:


//--------------------- .nv.shared.gluon_tcgen05  --------------------------
	.section	.nv.shared.gluon_tcgen05,"aw",@nobits
	.sectionflags	@""
	.align	16
	.zero		1024


//--------------------- .nv.shared.reserved.0     --------------------------
	.section	.nv.shared.reserved.0,"aw",@nobits
	.align	8
	.weak		__nv_reservedSMEM_offset_0_alias
	.size		__nv_reservedSMEM_offset_0_alias, 0, 64
	.other		__nv_reservedSMEM_offset_0_alias,@"STO_CUDA_RESERVED_SHARED STV_DEFAULT"
__nv_reservedSMEM_offset_0_alias:
	.zero		0
.nv.shared.reserved.0:
	.zero		64
	.weak		__nv_reservedSMEM_allocation_phase
	.type		__nv_reservedSMEM_allocation_phase,@object
	.size		__nv_reservedSMEM_allocation_phase,(.L_0 - __nv_reservedSMEM_allocation_phase)
__nv_reservedSMEM_allocation_phase:
	.zero		1
.L_0:
	.zero		7
	.weak		__nv_reservedSMEM_devtool_atexit_pc
	.type		__nv_reservedSMEM_devtool_atexit_pc,@object
	.size		__nv_reservedSMEM_devtool_atexit_pc,(__nv_reservedSMEM_allocation_mask - __nv_reservedSMEM_devtool_atexit_pc)
__nv_reservedSMEM_devtool_atexit_pc:
	.zero		8
	.weak		__nv_reservedSMEM_allocation_mask
	.type		__nv_reservedSMEM_allocation_mask,@object
	.size		__nv_reservedSMEM_allocation_mask,(.L_2 - __nv_reservedSMEM_allocation_mask)
__nv_reservedSMEM_allocation_mask:
	.zero		4
.L_2:


//--------------------- .nv.constant0.gluon_tcgen05 --------------------------
	.section	.nv.constant0.gluon_tcgen05,"a",@progbits
	.sectionflags	@""
	.align	4
.nv.constant0.gluon_tcgen05:
	.zero		976


//--------------------- SYMBOLS --------------------------

	.type		.nv.reservedSmem.offset0,@object
	.size		.nv.reservedSmem.offset0,0x4
	.type		.nv.reservedSmem.cap,@object
	.size		.nv.reservedSmem.cap,0x4
